//
// Generated by NVIDIA NVVM Compiler
//
// Compiler Build ID: CL-36424714
// Cuda compilation tools, release 13.0, V13.0.88
// Based on NVVM 20.0.0
//

.version 9.0
.target sm_100
.address_size 64

	// .globl	_Z16ddim_step_kernelPfPKfS1_iifP17curandStateXORWOW
.global .align 4 .b8 precalc_xorwow_matrix[102400];
.global .align 4 .b8 precalc_xorwow_offset_matrix[102400];
.global .align 4 .b8 mrg32k3aM1[2304];
.global .align 4 .b8 mrg32k3aM2[2304];
.global .align 4 .b8 mrg32k3aM1SubSeq[2016];
.global .align 4 .b8 mrg32k3aM2SubSeq[2016];
.global .align 4 .b8 mrg32k3aM1Seq[2304];
.global .align 4 .b8 mrg32k3aM2Seq[2304];
.const .align 8 .b8 __cr_lgamma_table[72];

.visible .entry _Z16ddim_step_kernelPfPKfS1_iifP17curandStateXORWOW(
	.param .u64 .ptr .align 1 _Z16ddim_step_kernelPfPKfS1_iifP17curandStateXORWOW_param_0,
	.param .u64 .ptr .align 1 _Z16ddim_step_kernelPfPKfS1_iifP17curandStateXORWOW_param_1,
	.param .u64 .ptr .align 1 _Z16ddim_step_kernelPfPKfS1_iifP17curandStateXORWOW_param_2,
	.param .u32 _Z16ddim_step_kernelPfPKfS1_iifP17curandStateXORWOW_param_3,
	.param .u32 _Z16ddim_step_kernelPfPKfS1_iifP17curandStateXORWOW_param_4,
	.param .f32 _Z16ddim_step_kernelPfPKfS1_iifP17curandStateXORWOW_param_5,
	.param .u64 .ptr .align 1 _Z16ddim_step_kernelPfPKfS1_iifP17curandStateXORWOW_param_6
)
{
	.reg .pred 	%p<7>;
	.reg .b32 	%r<71>;
	.reg .b32 	%f<63>;
	.reg .b64 	%rd<21>;
	.reg .b64 	%fd<2>;

	ld.param.u64 	%rd4, [_Z16ddim_step_kernelPfPKfS1_iifP17curandStateXORWOW_param_1];
	ld.param.u32 	%r28, [_Z16ddim_step_kernelPfPKfS1_iifP17curandStateXORWOW_param_3];
	ld.param.u32 	%r29, [_Z16ddim_step_kernelPfPKfS1_iifP17curandStateXORWOW_param_4];
	ld.param.f32 	%f14, [_Z16ddim_step_kernelPfPKfS1_iifP17curandStateXORWOW_param_5];
	mov.u32 	%r30, %ctaid.x;
	mov.u32 	%r31, %ntid.x;
	mov.u32 	%r32, %tid.x;
	mad.lo.s32 	%r1, %r30, %r31, %r32;
	setp.gt.s32 	%p1, %r1, 196607;
	@%p1 bra 	$L__BB0_6;
	ld.param.u64 	%rd20, [_Z16ddim_step_kernelPfPKfS1_iifP17curandStateXORWOW_param_6];
	ld.param.u64 	%rd19, [_Z16ddim_step_kernelPfPKfS1_iifP17curandStateXORWOW_param_2];
	ld.param.u64 	%rd18, [_Z16ddim_step_kernelPfPKfS1_iifP17curandStateXORWOW_param_0];
	cvta.to.global.u64 	%rd7, %rd20;
	cvta.to.global.u64 	%rd8, %rd18;
	cvta.to.global.u64 	%rd9, %rd19;
	cvta.to.global.u64 	%rd10, %rd4;
	mul.wide.s32 	%rd11, %r1, 48;
	add.s64 	%rd1, %rd7, %rd11;
	ld.global.v2.u32 	{%r60, %r59}, [%rd1];
	ld.global.v2.u32 	{%r58, %r64}, [%rd1+8];
	ld.global.v2.u32 	{%r63, %r62}, [%rd1+16];
	ld.global.v2.u32 	{%r61, %r9}, [%rd1+24];
	ld.global.f32 	%f59, [%rd1+32];
	ld.global.f64 	%fd1, [%rd1+40];
	mul.wide.s32 	%rd12, %r28, 4;
	add.s64 	%rd13, %rd9, %rd12;
	ld.global.f32 	%f15, [%rd13];
	mul.wide.s32 	%rd14, %r29, 4;
	add.s64 	%rd15, %rd9, %rd14;
	ld.global.f32 	%f2, [%rd15];
	mov.f32 	%f16, 0f3F800000;
	sub.f32 	%f17, %f16, %f15;
	mul.wide.s32 	%rd16, %r1, 4;
	add.s64 	%rd2, %rd8, %rd16;
	ld.global.f32 	%f18, [%rd2];
	sqrt.rn.f32 	%f3, %f17;
	add.s64 	%rd17, %rd10, %rd16;
	ld.global.f32 	%f19, [%rd17];
	mul.f32 	%f20, %f3, %f19;
	sub.f32 	%f21, %f18, %f20;
	sqrt.rn.f32 	%f22, %f15;
	div.rn.f32 	%f61, %f21, %f22;
	sub.f32 	%f23, %f16, %f2;
	mul.f32 	%f24, %f14, %f14;
	mul.f32 	%f25, %f24, %f17;
	sub.f32 	%f26, %f23, %f25;
	sqrt.rn.f32 	%f27, %f26;
	mul.f32 	%f5, %f27, %f19;
	setp.lt.s32 	%p2, %r28, 1;
	@%p2 bra 	$L__BB0_5;
	mul.f32 	%f6, %f14, %f3;
	setp.eq.s32 	%p3, %r61, 1;
	mov.b32 	%r61, 0;
	mov.f32 	%f60, %f59;
	@%p3 bra 	$L__BB0_4;
	shr.u32 	%r35, %r59, 2;
	xor.b32  	%r36, %r35, %r59;
	shl.b32 	%r37, %r62, 4;
	shl.b32 	%r38, %r36, 1;
	xor.b32  	%r39, %r37, %r38;
	xor.b32  	%r40, %r39, %r62;
	xor.b32  	%r69, %r40, %r36;
	add.s32 	%r41, %r60, %r69;
	add.s32 	%r42, %r41, 362437;
	shr.u32 	%r43, %r58, 2;
	xor.b32  	%r44, %r43, %r58;
	shl.b32 	%r45, %r69, 4;
	shl.b32 	%r46, %r44, 1;
	xor.b32  	%r47, %r46, %r45;
	xor.b32  	%r48, %r47, %r44;
	xor.b32  	%r68, %r48, %r69;
	add.s32 	%r60, %r60, 724874;
	add.s32 	%r49, %r68, %r60;
	cvt.rn.f32.u32 	%f28, %r42;
	fma.rn.f32 	%f29, %f28, 0f2F800000, 0f2F000000;
	cvt.rn.f32.u32 	%f30, %r49;
	fma.rn.f32 	%f31, %f30, 0f30C90FDB, 0f30490FDB;
	setp.lt.f32 	%p4, %f29, 0f00800000;
	mul.f32 	%f32, %f29, 0f4B000000;
	selp.f32 	%f33, %f32, %f29, %p4;
	selp.f32 	%f34, 0fC1B80000, 0f00000000, %p4;
	mov.b32 	%r50, %f33;
	add.s32 	%r51, %r50, -1059760811;
	and.b32  	%r52, %r51, -8388608;
	sub.s32 	%r53, %r50, %r52;
	mov.b32 	%f35, %r53;
	cvt.rn.f32.s32 	%f36, %r52;
	fma.rn.f32 	%f37, %f36, 0f34000000, %f34;
	add.f32 	%f38, %f35, 0fBF800000;
	fma.rn.f32 	%f39, %f38, 0fBE055027, 0f3E1039F6;
	fma.rn.f32 	%f40, %f39, %f38, 0fBDF8CDCC;
	fma.rn.f32 	%f41, %f40, %f38, 0f3E0F2955;
	fma.rn.f32 	%f42, %f41, %f38, 0fBE2AD8B9;
	fma.rn.f32 	%f43, %f42, %f38, 0f3E4CED0B;
	fma.rn.f32 	%f44, %f43, %f38, 0fBE7FFF22;
	fma.rn.f32 	%f45, %f44, %f38, 0f3EAAAA78;
	fma.rn.f32 	%f46, %f45, %f38, 0fBF000000;
	mul.f32 	%f47, %f38, %f46;
	fma.rn.f32 	%f48, %f47, %f38, %f38;
	fma.rn.f32 	%f49, %f37, 0f3F317218, %f48;
	setp.gt.u32 	%p5, %r50, 2139095039;
	fma.rn.f32 	%f50, %f33, 0f7F800000, 0f7F800000;
	selp.f32 	%f51, %f50, %f49, %p5;
	setp.eq.f32 	%p6, %f33, 0f00000000;
	mul.f32 	%f52, %f51, 0fC0000000;
	selp.f32 	%f53, 0f7F800000, %f52, %p6;
	sqrt.rn.f32 	%f54, %f53;
	sin.approx.f32 	%f55, %f31;
	cos.approx.f32 	%f56, %f31;
	mul.f32 	%f60, %f54, %f55;
	mul.f32 	%f59, %f54, %f56;
	mov.b32 	%r61, 1;
	mov.u32 	%r70, %r62;
	mov.u32 	%r58, %r63;
	mov.u32 	%r59, %r64;
	mov.u32 	%r62, %r68;
	mov.u32 	%r63, %r69;
	mov.u32 	%r64, %r70;
$L__BB0_4:
	sqrt.rn.f32 	%f57, %f2;
	fma.rn.f32 	%f58, %f61, %f57, %f5;
	fma.rn.f32 	%f61, %f6, %f60, %f58;
$L__BB0_5:
	st.global.f32 	[%rd2], %f61;
	st.global.v2.u32 	[%rd1], {%r60, %r59};
	st.global.v2.u32 	[%rd1+8], {%r58, %r64};
	st.global.v2.u32 	[%rd1+16], {%r63, %r62};
	st.global.v2.u32 	[%rd1+24], {%r61, %r9};
	st.global.f32 	[%rd1+32], %f59;
	st.global.f64 	[%rd1+40], %fd1;
$L__BB0_6:
	ret;

}
	// .globl	_Z19unet_forward_kernelPKfS0_PK4UNetPf
.visible .entry _Z19unet_forward_kernelPKfS0_PK4UNetPf(
	.param .u64 .ptr .align 1 _Z19unet_forward_kernelPKfS0_PK4UNetPf_param_0,
	.param .u64 .ptr .align 1 _Z19unet_forward_kernelPKfS0_PK4UNetPf_param_1,
	.param .u64 .ptr .align 1 _Z19unet_forward_kernelPKfS0_PK4UNetPf_param_2,
	.param .u64 .ptr .align 1 _Z19unet_forward_kernelPKfS0_PK4UNetPf_param_3
)
{
	.reg .pred 	%p<2>;
	.reg .b32 	%r<5>;
	.reg .b32 	%f<3>;
	.reg .b64 	%rd<8>;

	ld.param.u64 	%rd1, [_Z19unet_forward_kernelPKfS0_PK4UNetPf_param_0];
	ld.param.u64 	%rd2, [_Z19unet_forward_kernelPKfS0_PK4UNetPf_param_3];
	mov.u32 	%r2, %ctaid.x;
	mov.u32 	%r3, %ntid.x;
	mov.u32 	%r4, %tid.x;
	mad.lo.s32 	%r1, %r2, %r3, %r4;
	setp.gt.s32 	%p1, %r1, 196607;
	@%p1 bra 	$L__BB1_2;
	cvta.to.global.u64 	%rd3, %rd1;
	cvta.to.global.u64 	%rd4, %rd2;
	mul.wide.s32 	%rd5, %r1, 4;
	add.s64 	%rd6, %rd3, %rd5;
	ld.global.f32 	%f1, [%rd6];
	mul.f32 	%f2, %f1, 0f3F000000;
	add.s64 	%rd7, %rd4, %rd5;
	st.global.f32 	[%rd7], %f2;
$L__BB1_2:
	ret;

}


// ===== COMPILED SASS (sm_100) =====

	.target	sm_100

	.elftype	@"ET_EXEC"


//--------------------- .note.nv.tkinfo           --------------------------
	.section	.note.nv.tkinfo,"",@"SHT_NOTE"
	.sectionflags	@"SHF_NOTE_NV_TKINFO"
	.tkinfo
        /*0018*/ 	.word	0x00000002
        /*0030*/ 	.string	""
        /*0030*/ 	.string	"ptxas"
        /*0030*/ 	.string	"Cuda compilation tools, release 13.0, V13.0.88"
        /*0030*/ 	.string	"Build cuda_13.0.r13.0/compiler.36424714_0"
        /*0030*/ 	.string	"-arch sm_100 -m 64 "



//--------------------- .note.nv.cuinfo           --------------------------
	.section	.note.nv.cuinfo,"",@"SHT_NOTE"
	.sectionflags	@"SHF_NOTE_NV_CUINFO"
        /*0018*/ 	.short	0x0002
        /*001a*/ 	.short	0x0064
        /*001c*/ 	.short	0x0082
	.zero		2


//--------------------- .nv.info                  --------------------------
	.section	.nv.info,"",@"SHT_CUDA_INFO"
	.align	4


	//----- nvinfo : EIATTR_REGCOUNT
	.align		4
        /*0000*/ 	.byte	0x04, 0x2f
        /*0002*/ 	.short	(.L_10 - .L_9)
	.align		4
.L_9:
        /*0004*/ 	.word	index@(_Z16ddim_step_kernelPfPKfS1_iifP17curandStateXORWOW)
        /*0008*/ 	.word	0x00000020


	//----- nvinfo : EIATTR_FRAME_SIZE
	.align		4
.L_10:
        /*000c*/ 	.byte	0x04, 0x11
        /*000e*/ 	.short	(.L_12 - .L_11)
	.align		4
.L_11:
        /*0010*/ 	.word	index@($__internal_1_$__cuda_sm3x_div_rn_noftz_f32_slowpath)
        /*0014*/ 	.word	0x00000000


	//----- nvinfo : EIATTR_FRAME_SIZE
	.align		4
.L_12:
        /*0018*/ 	.byte	0x04, 0x11
        /*001a*/ 	.short	(.L_14 - .L_13)
	.align		4
.L_13:
        /*001c*/ 	.word	index@($__internal_0_$__cuda_sm20_sqrt_rn_f32_slowpath)
        /*0020*/ 	.word	0x00000000


	//----- nvinfo : EIATTR_FRAME_SIZE
	.align		4
.L_14:
        /*0024*/ 	.byte	0x04, 0x11
        /*0026*/ 	.short	(.L_16 - .L_15)
	.align		4
.L_15:
        /*0028*/ 	.word	index@(_Z16ddim_step_kernelPfPKfS1_iifP17curandStateXORWOW)
        /*002c*/ 	.word	0x00000000


	//----- nvinfo : EIATTR_REGCOUNT
	.align		4
.L_16:
        /*0030*/ 	.byte	0x04, 0x2f
        /*0032*/ 	.short	(.L_18 - .L_17)
	.align		4
.L_17:
        /*0034*/ 	.word	index@(_Z19unet_forward_kernelPKfS0_PK4UNetPf)
        /*0038*/ 	.word	0x0000000a


	//----- nvinfo : EIATTR_FRAME_SIZE
	.align		4
.L_18:
        /*003c*/ 	.byte	0x04, 0x11
        /*003e*/ 	.short	(.L_20 - .L_19)
	.align		4
.L_19:
        /*0040*/ 	.word	index@(_Z19unet_forward_kernelPKfS0_PK4UNetPf)
        /*0044*/ 	.word	0x00000000


	//----- nvinfo : EIATTR_MIN_STACK_SIZE
	.align		4
.L_20:
        /*0048*/ 	.byte	0x04, 0x12
        /*004a*/ 	.short	(.L_22 - .L_21)
	.align		4
.L_21:
        /*004c*/ 	.word	index@(_Z19unet_forward_kernelPKfS0_PK4UNetPf)
        /*0050*/ 	.word	0x00000000


	//----- nvinfo : EIATTR_MIN_STACK_SIZE
	.align		4
.L_22:
        /*0054*/ 	.byte	0x04, 0x12
        /*0056*/ 	.short	(.L_24 - .L_23)
	.align		4
.L_23:
        /*0058*/ 	.word	index@(_Z16ddim_step_kernelPfPKfS1_iifP17curandStateXORWOW)
        /*005c*/ 	.word	0x00000000
.L_24:


//--------------------- .nv.compat                --------------------------
	.section	.nv.compat,"",@"SHT_CUDA_COMPAT_INFO"
	.align	4
        /*0000*/ 	.byte	0x02, 0x09, 0x00, 0x00, 0x02, 0x02, 0x01, 0x00, 0x02, 0x05, 0x05, 0x00, 0x03, 0x07, 0x01, 0x01
        /*0010*/ 	.byte	0x02, 0x03, 0x00, 0x00, 0x02, 0x06, 0x01, 0x00, 0x04, 0x0b, 0x08, 0x00, 0x01, 0x00, 0x00, 0x00
        /*0020*/ 	.byte	0x00, 0x00, 0x00, 0x00


//--------------------- .nv.info._Z19unet_forward_kernelPKfS0_PK4UNetPf --------------------------
	.section	.nv.info._Z19unet_forward_kernelPKfS0_PK4UNetPf,"",@"SHT_CUDA_INFO"
	.sectionflags	@""
	.align	4


	//----- nvinfo : EIATTR_CUDA_API_VERSION
	.align		4
        /*0000*/ 	.byte	0x04, 0x37
        /*0002*/ 	.short	(.L_26 - .L_25)
.L_25:
        /*0004*/ 	.word	0x00000082


	//----- nvinfo : EIATTR_KPARAM_INFO
	.align		4
.L_26:
        /*0008*/ 	.byte	0x04, 0x17
        /*000a*/ 	.short	(.L_28 - .L_27)
.L_27:
        /*000c*/ 	.word	0x00000000
        /*0010*/ 	.short	0x0003
        /*0012*/ 	.short	0x0018
        /*0014*/ 	.byte	0x00, 0xf5, 0x21, 0x00


	//----- nvinfo : EIATTR_KPARAM_INFO
	.align		4
.L_28:
        /*0018*/ 	.byte	0x04, 0x17
        /*001a*/ 	.short	(.L_30 - .L_29)
.L_29:
        /*001c*/ 	.word	0x00000000
        /*0020*/ 	.short	0x0002
        /*0022*/ 	.short	0x0010
        /*0024*/ 	.byte	0x00, 0xf5, 0x21, 0x00


	//----- nvinfo : EIATTR_KPARAM_INFO
	.align		4
.L_30:
        /*0028*/ 	.byte	0x04, 0x17
        /*002a*/ 	.short	(.L_32 - .L_31)
.L_31:
        /*002c*/ 	.word	0x00000000
        /*0030*/ 	.short	0x0001
        /*0032*/ 	.short	0x0008
        /*0034*/ 	.byte	0x00, 0xf5, 0x21, 0x00


	//----- nvinfo : EIATTR_KPARAM_INFO
	.align		4
.L_32:
        /*0038*/ 	.byte	0x04, 0x17
        /*003a*/ 	.short	(.L_34 - .L_33)
.L_33:
        /*003c*/ 	.word	0x00000000
        /*0040*/ 	.short	0x0000
        /*0042*/ 	.short	0x0000
        /*0044*/ 	.byte	0x00, 0xf5, 0x21, 0x00


	//----- nvinfo : EIATTR_SPARSE_MMA_MASK
	.align		4
.L_34:
        /*0048*/ 	.byte	0x03, 0x50
        /*004a*/ 	.short	0x0000


	//----- nvinfo : EIATTR_MAXREG_COUNT
	.align		4
        /*004c*/ 	.byte	0x03, 0x1b
        /*004e*/ 	.short	0x00ff


	//----- nvinfo : EIATTR_MERCURY_ISA_VERSION
	.align		4
        /*0050*/ 	.byte	0x03, 0x5f
        /*0052*/ 	.short	0x0101


	//----- nvinfo : EIATTR_VRC_CTA_INIT_COUNT
	.align		4
        /*0054*/ 	.byte	0x02, 0x4a
	.zero		1
	.zero		1


	//----- nvinfo : EIATTR_EXIT_INSTR_OFFSETS
	.align		4
        /*0058*/ 	.byte	0x04, 0x1c
        /*005a*/ 	.short	(.L_36 - .L_35)


	//   ....[0]....
.L_35:
        /*005c*/ 	.word	0x00000060


	//   ....[1]....
        /*0060*/ 	.word	0x000000f0


	//----- nvinfo : EIATTR_CBANK_PARAM_SIZE
	.align		4
.L_36:
        /*0064*/ 	.byte	0x03, 0x19
        /*0066*/ 	.short	0x0020


	//----- nvinfo : EIATTR_PARAM_CBANK
	.align		4
        /*0068*/ 	.byte	0x04, 0x0a
        /*006a*/ 	.short	(.L_38 - .L_37)
	.align		4
.L_37:
        /*006c*/ 	.word	index@(.nv.constant0._Z19unet_forward_kernelPKfS0_PK4UNetPf)
        /*0070*/ 	.short	0x0380
        /*0072*/ 	.short	0x0020


	//----- nvinfo : EIATTR_SW_WAR
	.align		4
.L_38:
        /*0074*/ 	.byte	0x04, 0x36
        /*0076*/ 	.short	(.L_40 - .L_39)
.L_39:
        /*0078*/ 	.word	0x00000008
.L_40:


//--------------------- .nv.info._Z16ddim_step_kernelPfPKfS1_iifP17curandStateXORWOW --------------------------
	.section	.nv.info._Z16ddim_step_kernelPfPKfS1_iifP17curandStateXORWOW,"",@"SHT_CUDA_INFO"
	.sectionflags	@""
	.align	4


	//----- nvinfo : EIATTR_CUDA_API_VERSION
	.align		4
        /*0000*/ 	.byte	0x04, 0x37
        /*0002*/ 	.short	(.L_42 - .L_41)
.L_41:
        /*0004*/ 	.word	0x00000082


	//----- nvinfo : EIATTR_KPARAM_INFO
	.align		4
.L_42:
        /*0008*/ 	.byte	0x04, 0x17
        /*000a*/ 	.short	(.L_44 - .L_43)
.L_43:
        /*000c*/ 	.word	0x00000000
        /*0010*/ 	.short	0x0006
        /*0012*/ 	.short	0x0028
        /*0014*/ 	.byte	0x00, 0xf5, 0x21, 0x00


	//----- nvinfo : EIATTR_KPARAM_INFO
	.align		4
.L_44:
        /*0018*/ 	.byte	0x04, 0x17
        /*001a*/ 	.short	(.L_46 - .L_45)
.L_45:
        /*001c*/ 	.word	0x00000000
        /*0020*/ 	.short	0x0005
        /*0022*/ 	.short	0x0020
        /*0024*/ 	.byte	0x00, 0xf0, 0x11, 0x00


	//----- nvinfo : EIATTR_KPARAM_INFO
	.align		4
.L_46:
        /*0028*/ 	.byte	0x04, 0x17
        /*002a*/ 	.short	(.L_48 - .L_47)
.L_47:
        /*002c*/ 	.word	0x00000000
        /*0030*/ 	.short	0x0004
        /*0032*/ 	.short	0x001c
        /*0034*/ 	.byte	0x00, 0xf0, 0x11, 0x00


	//----- nvinfo : EIATTR_KPARAM_INFO
	.align		4
.L_48:
        /*0038*/ 	.byte	0x04, 0x17
        /*003a*/ 	.short	(.L_50 - .L_49)
.L_49:
        /*003c*/ 	.word	0x00000000
        /*0040*/ 	.short	0x0003
        /*0042*/ 	.short	0x0018
        /*0044*/ 	.byte	0x00, 0xf0, 0x11, 0x00


	//----- nvinfo : EIATTR_KPARAM_INFO
	.align		4
.L_50:
        /*0048*/ 	.byte	0x04, 0x17
        /*004a*/ 	.short	(.L_52 - .L_51)
.L_51:
        /*004c*/ 	.word	0x00000000
        /*0050*/ 	.short	0x0002
        /*0052*/ 	.short	0x0010
        /*0054*/ 	.byte	0x00, 0xf5, 0x21, 0x00


	//----- nvinfo : EIATTR_KPARAM_INFO
	.align		4
.L_52:
        /*0058*/ 	.byte	0x04, 0x17
        /*005a*/ 	.short	(.L_54 - .L_53)
.L_53:
        /*005c*/ 	.word	0x00000000
        /*0060*/ 	.short	0x0001
        /*0062*/ 	.short	0x0008
        /*0064*/ 	.byte	0x00, 0xf5, 0x21, 0x00


	//----- nvinfo : EIATTR_KPARAM_INFO
	.align		4
.L_54:
        /*0068*/ 	.byte	0x04, 0x17
        /*006a*/ 	.short	(.L_56 - .L_55)
.L_55:
        /*006c*/ 	.word	0x00000000
        /*0070*/ 	.short	0x0000
        /*0072*/ 	.short	0x0000
        /*0074*/ 	.byte	0x00, 0xf5, 0x21, 0x00


	//----- nvinfo : EIATTR_SPARSE_MMA_MASK
	.align		4
.L_56:
        /*0078*/ 	.byte	0x03, 0x50
        /*007a*/ 	.short	0x0000


	//----- nvinfo : EIATTR_MAXREG_COUNT
	.align		4
        /*007c*/ 	.byte	0x03, 0x1b
        /*007e*/ 	.short	0x00ff


	//----- nvinfo : EIATTR_MERCURY_ISA_VERSION
	.align		4
        /*0080*/ 	.byte	0x03, 0x5f
        /*0082*/ 	.short	0x0101


	//----- nvinfo : EIATTR_VRC_CTA_INIT_COUNT
	.align		4
        /*0084*/ 	.byte	0x02, 0x4a
	.zero		1
	.zero		1


	//----- nvinfo : EIATTR_EXIT_INSTR_OFFSETS
	.align		4
        /*0088*/ 	.byte	0x04, 0x1c
        /*008a*/ 	.short	(.L_58 - .L_57)


	//   ....[0]....
.L_57:
        /*008c*/ 	.word	0x00000060


	//   ....[1]....
        /*0090*/ 	.word	0x00000c80


	//----- nvinfo : EIATTR_CRS_STACK_SIZE
	.align		4
.L_58:
        /*0094*/ 	.byte	0x04, 0x1e
        /*0096*/ 	.short	(.L_60 - .L_59)
.L_59:
        /*0098*/ 	.word	0x00000000


	//----- nvinfo : EIATTR_CBANK_PARAM_SIZE
	.align		4
.L_60:
        /*009c*/ 	.byte	0x03, 0x19
        /*009e*/ 	.short	0x0030


	//----- nvinfo : EIATTR_PARAM_CBANK
	.align		4
        /*00a0*/ 	.byte	0x04, 0x0a
        /*00a2*/ 	.short	(.L_62 - .L_61)
	.align		4
.L_61:
        /*00a4*/ 	.word	index@(.nv.constant0._Z16ddim_step_kernelPfPKfS1_iifP17curandStateXORWOW)
        /*00a8*/ 	.short	0x0380
        /*00aa*/ 	.short	0x0030


	//----- nvinfo : EIATTR_SW_WAR
	.align		4
.L_62:
        /*00ac*/ 	.byte	0x04, 0x36
        /*00ae*/ 	.short	(.L_64 - .L_63)
.L_63:
        /*00b0*/ 	.word	0x00000008
.L_64:


//--------------------- .nv.callgraph             --------------------------
	.section	.nv.callgraph,"",@"SHT_CUDA_CALLGRAPH"
	.align	4
	.sectionentsize	8
	.align		4
        /*0000*/ 	.word	0x00000000
	.align		4
        /*0004*/ 	.word	0xffffffff
	.align		4
        /*0008*/ 	.word	0x00000000
	.align		4
        /*000c*/ 	.word	0xfffffffe
	.align		4
        /*0010*/ 	.word	0x00000000
	.align		4
        /*0014*/ 	.word	0xfffffffd
	.align		4
        /*0018*/ 	.word	0x00000000
	.align		4
        /*001c*/ 	.word	0xfffffffc


//--------------------- .nv.constant4             --------------------------
	.section	.nv.constant4,"a",@progbits
	.align	8
	.align		8
.nv.constant4:
        /*0000*/ 	.dword	precalc_xorwow_matrix
	.align		8
        /*0008*/ 	.dword	precalc_xorwow_offset_matrix
	.align		8
        /*0010*/ 	.dword	mrg32k3aM1
	.align		8
        /*0018*/ 	.dword	mrg32k3aM2
	.align		8
        /*0020*/ 	.dword	mrg32k3aM1SubSeq
	.align		8
        /*0028*/ 	.dword	mrg32k3aM2SubSeq
	.align		8
        /*0030*/ 	.dword	mrg32k3aM1Seq
	.align		8
        /*0038*/ 	.dword	mrg32k3aM2Seq


//--------------------- .nv.constant3             --------------------------
	.section	.nv.constant3,"a",@progbits
	.align	8
.nv.constant3:
	.type		__cr_lgamma_table,@object
	.size		__cr_lgamma_table,(.L_8 - __cr_lgamma_table)
__cr_lgamma_table:
        /*0000*/ 	.byte	0x00, 0x00, 0x00, 0x00, 0x00, 0x00, 0x00, 0x00, 0x00, 0x00, 0x00, 0x00, 0x00, 0x00, 0x00, 0x00
        /*0010*/ 	.byte	0xef, 0x39, 0xfa, 0xfe, 0x42, 0x2e, 0xe6, 0x3f, 0x02, 0x20, 0x2a, 0xfa, 0x0b, 0xab, 0xfc, 0x3f
        /*0020*/ 	.byte	0xf9, 0x2c, 0x92, 0x7c, 0xa7, 0x6c, 0x09, 0x40, 0xc9, 0x79, 0x44, 0x3c, 0x64, 0x26, 0x13, 0x40
        /*0030*/ 	.byte	0xca, 0x01, 0xcf, 0x3a, 0x27, 0x51, 0x1a, 0x40, 0x30, 0xcc, 0x2d, 0xf3, 0xe1, 0x0c, 0x21, 0x40
        /*0040*/ 	.byte	0x0d, 0xb7, 0xfc, 0x82, 0x8e, 0x35, 0x25, 0x40
.L_8:


//--------------------- .text._Z19unet_forward_kernelPKfS0_PK4UNetPf --------------------------
	.section	.text._Z19unet_forward_kernelPKfS0_PK4UNetPf,"ax",@progbits
	.align	128
        .global         _Z19unet_forward_kernelPKfS0_PK4UNetPf
        .type           _Z19unet_forward_kernelPKfS0_PK4UNetPf,@function
        .size           _Z19unet_forward_kernelPKfS0_PK4UNetPf,(.L_x_36 - _Z19unet_forward_kernelPKfS0_PK4UNetPf)
        .other          _Z19unet_forward_kernelPKfS0_PK4UNetPf,@"STO_CUDA_ENTRY STV_DEFAULT"
_Z19unet_forward_kernelPKfS0_PK4UNetPf:
.text._Z19unet_forward_kernelPKfS0_PK4UNetPf:
[----:B------:R-:W-:Y:S01]  /*0000*/  LDC R1, c[0x0][0x37c] ;  /* 0x0000df00ff017b82 */ /* 0x000fe20000000800 */
[----:B------:R-:W0:Y:S07]  /*0010*/  S2R R0, SR_TID.X ;  /* 0x0000000000007919 */ /* 0x000e2e0000002100 */
[----:B------:R-:W0:Y:S08]  /*0020*/  S2UR UR4, SR_CTAID.X ;  /* 0x00000000000479c3 */ /* 0x000e300000002500 */
[----:B------:R-:W0:Y:S02]  /*0030*/  LDC R7, c[0x0][0x360] ;  /* 0x0000d800ff077b82 */ /* 0x000e240000000800 */
[----:B0-----:R-:W-:-:S05]  /*0040*/  IMAD R7, R7, UR4, R0 ;  /* 0x0000000407077c24 */ /* 0x001fca000f8e0200 */
[----:B------:R-:W-:-:S13]  /*0050*/  ISETP.GT.AND P0, PT, R7, 0x2ffff, PT ;  /* 0x0002ffff0700780c */ /* 0x000fda0003f04270 */
[----:B------:R-:W-:Y:S05]  /*0060*/  @P0 EXIT ;  /* 0x000000000000094d */ /* 0x000fea0003800000 */
[----:B------:R-:W0:Y:S01]  /*0070*/  LDC.64 R2, c[0x0][0x380] ;  /* 0x0000e000ff027b82 */ /* 0x000e220000000a00 */
[----:B------:R-:W1:Y:S07]  /*0080*/  LDCU.64 UR4, c[0x0][0x358] ;  /* 0x00006b00ff0477ac */ /* 0x000e6e0008000a00 */
[----:B------:R-:W2:Y:S01]  /*0090*/  LDC.64 R4, c[0x0][0x398] ;  /* 0x0000e600ff047b82 */ /* 0x000ea20000000a00 */
[----:B0-----:R-:W-:-:S06]  /*00a0*/  IMAD.WIDE R2, R7, 0x4, R2 ;  /* 0x0000000407027825 */ /* 0x001fcc00078e0202 */
[----:B-1----:R-:W3:Y:S01]  /*00b0*/  LDG.E R2, desc[UR4][R2.64] ;  /* 0x0000000402027981 */ /* 0x002ee2000c1e1900 */
[----:B--2---:R-:W-:-:S04]  /*00c0*/  IMAD.WIDE R4, R7, 0x4, R4 ;  /* 0x0000000407047825 */ /* 0x004fc800078e0204 */
[----:B---3--:R-:W-:-:S05]  /*00d0*/  FMUL R7, R2, 0.5 ;  /* 0x3f00000002077820 */ /* 0x008fca0000400000 */
[----:B------:R-:W-:Y:S01]  /*00e0*/  STG.E desc[UR4][R4.64], R7 ;  /* 0x0000000704007986 */ /* 0x000fe2000c101904 */
[----:B------:R-:W-:Y:S05]  /*00f0*/  EXIT ;  /* 0x000000000000794d */ /* 0x000fea0003800000 */
.L_x_0:
[----:B------:R-:W-:-:S00]  /*0100*/  BRA `(.L_x_0) ;  /* 0xfffffffc00fc7947 */ /* 0x000fc0000383ffff */
[----:B------:R-:W-:-:S00]  /*0110*/  NOP ;  /* 0x0000000000007918 */ /* 0x000fc00000000000 */
        /* <DEDUP_REMOVED lines=14> */
.L_x_36:


//--------------------- .text._Z16ddim_step_kernelPfPKfS1_iifP17curandStateXORWOW --------------------------
	.section	.text._Z16ddim_step_kernelPfPKfS1_iifP17curandStateXORWOW,"ax",@progbits
	.align	128
        .global         _Z16ddim_step_kernelPfPKfS1_iifP17curandStateXORWOW
        .type           _Z16ddim_step_kernelPfPKfS1_iifP17curandStateXORWOW,@function
        .size           _Z16ddim_step_kernelPfPKfS1_iifP17curandStateXORWOW,(.L_x_35 - _Z16ddim_step_kernelPfPKfS1_iifP17curandStateXORWOW)
        .other          _Z16ddim_step_kernelPfPKfS1_iifP17curandStateXORWOW,@"STO_CUDA_ENTRY STV_DEFAULT"
_Z16ddim_step_kernelPfPKfS1_iifP17curandStateXORWOW:
.text._Z16ddim_step_kernelPfPKfS1_iifP17curandStateXORWOW:
        /* <DEDUP_REMOVED lines=9> */
[----:B------:R-:W0:Y:S08]  /*0090*/  LDC.64 R2, c[0x0][0x398] ;  /* 0x0000e600ff027b82 */ /* 0x000e300000000a00 */
[----:B------:R-:W2:Y:S08]  /*00a0*/  LDC.64 R28, c[0x0][0x3a8] ;  /* 0x0000ea00ff1c7b82 */ /* 0x000eb00000000a00 */
[----:B------:R-:W3:Y:S01]  /*00b0*/  LDC.64 R10, c[0x0][0x380] ;  /* 0x0000e000ff0a7b82 */ /* 0x000ee20000000a00 */
[----:B0-----:R-:W-:-:S05]  /*00c0*/  IMAD.WIDE R6, R2, 0x4, R4 ;  /* 0x0000000402067825 */ /* 0x001fca00078e0204 */
[----:B-1----:R-:W4:Y:S01]  /*00d0*/  LDG.E R23, desc[UR4][R6.64] ;  /* 0x0000000406177981 */ /* 0x002f22000c1e1900 */
[----:B------:R-:W-:-:S04]  /*00e0*/  IMAD.WIDE R4, R3, 0x4, R4 ;  /* 0x0000000403047825 */ /* 0x000fc800078e0204 */
[C---:B--2---:R-:W-:Y:S02]  /*00f0*/  IMAD.WIDE R28, R22.reuse, 0x30, R28 ;  /* 0x00000030161c7825 */ /* 0x044fe400078e021c */
[----:B------:R0:W5:Y:S02]  /*0100*/  LDG.E R4, desc[UR4][R4.64] ;  /* 0x0000000404047981 */ /* 0x000164000c1e1900 */
[----:B---3--:R-:W-:Y:S02]  /*0110*/  IMAD.WIDE R10, R22, 0x4, R10 ;  /* 0x00000004160a7825 */ /* 0x008fe400078e020a */
[----:B------:R0:W5:Y:S04]  /*0120*/  LDG.E R3, desc[UR4][R28.64+0x20] ;  /* 0x000020041c037981 */ /* 0x000168000c1e1900 */
[----:B------:R0:W5:Y:S04]  /*0130*/  LDG.E.64 R12, desc[UR4][R28.64+0x28] ;  /* 0x000028041c0c7981 */ /* 0x000168000c1e1b00 */
[----:B------:R0:W5:Y:S04]  /*0140*/  LDG.E R2, desc[UR4][R10.64] ;  /* 0x000000040a027981 */ /* 0x000168000c1e1900 */
[----:B------:R0:W5:Y:S04]  /*0150*/  LDG.E.64 R14, desc[UR4][R28.64] ;  /* 0x000000041c0e7981 */ /* 0x000168000c1e1b00 */
[----:B------:R0:W5:Y:S04]  /*0160*/  LDG.E.64 R16, desc[UR4][R28.64+0x8] ;  /* 0x000008041c107981 */ /* 0x000168000c1e1b00 */
[----:B------:R0:W5:Y:S04]  /*0170*/  LDG.E.64 R18, desc[UR4][R28.64+0x10] ;  /* 0x000010041c127981 */ /* 0x000168000c1e1b00 */
[----:B------:R0:W5:Y:S01]  /*0180*/  LDG.E.64 R20, desc[UR4][R28.64+0x18] ;  /* 0x000018041c147981 */ /* 0x000162000c1e1b00 */
[----:B----4-:R-:W-:-:S05]  /*0190*/  FADD R25, -R23, 1 ;  /* 0x3f80000017197421 */ /* 0x010fca0000000100 */
[----:B------:R-:W-:Y:S01]  /*01a0*/  IADD3 R6, PT, PT, R25, -0xd000000, RZ ;  /* 0xf300000019067810 */ /* 0x000fe20007ffe0ff */
[----:B------:R0:W1:Y:S03]  /*01b0*/  MUFU.RSQ R0, R25 ;  /* 0x0000001900007308 */ /* 0x0000660000001400 */
[----:B------:R-:W-:-:S13]  /*01c0*/  ISETP.GT.U32.AND P0, PT, R6, 0x727fffff, PT ;  /* 0x727fffff0600780c */ /* 0x000fda0003f04070 */
[----:B0-----:R-:W-:Y:S05]  /*01d0*/  @!P0 BRA `(.L_x_1) ;  /* 0x00000000001c8947 */ /* 0x001fea0003800000 */
[----:B------:R-:W-:Y:S01]  /*01e0*/  BSSY.RECONVERGENT B0, `(.L_x_2) ;  /* 0x0000004000007945 */ /* 0x000fe20003800200 */
[----:B-1----:R-:W-:Y:S01]  /*01f0*/  IMAD.MOV.U32 R0, RZ, RZ, R25 ;  /* 0x000000ffff007224 */ /* 0x002fe200078e0019 */
[----:B------:R-:W-:-:S07]  /*0200*/  MOV R5, 0x220 ;  /* 0x0000022000057802 */ /* 0x000fce0000000f00 */
[----:B-----5:R-:W-:Y:S05]  /*0210*/  CALL.REL.NOINC `($__internal_0_$__cuda_sm20_sqrt_rn_f32_slowpath) ;  /* 0x00000008009c7944 */ /* 0x020fea0003c00000 */
[----:B------:R-:W-:Y:S05]  /*0220*/  BSYNC.RECONVERGENT B0 ;  /* 0x0000000000007941 */ /* 0x000fea0003800200 */
.L_x_2:
[----:B------:R-:W-:Y:S01]  /*0230*/  MOV R24, R7 ;  /* 0x0000000700187202 */ /* 0x000fe20000000f00 */
[----:B------:R-:W-:Y:S06]  /*0240*/  BRA `(.L_x_3) ;  /* 0x0000000000107947 */ /* 0x000fec0003800000 */
.L_x_1:
[----:B-1----:R-:W-:Y:S01]  /*0250*/  FMUL.FTZ R24, R25, R0 ;  /* 0x0000000019187220 */ /* 0x002fe20000410000 */
[----:B------:R-:W-:-:S03]  /*0260*/  FMUL.FTZ R0, R0, 0.5 ;  /* 0x3f00000000007820 */ /* 0x000fc60000410000 */
[----:B------:R-:W-:-:S04]  /*0270*/  FFMA R5, -R24, R24, R25 ;  /* 0x0000001818057223 */ /* 0x000fc80000000119 */
[----:B------:R-:W-:-:S07]  /*0280*/  FFMA R24, R5, R0, R24 ;  /* 0x0000000005187223 */ /* 0x000fce0000000018 */
.L_x_3:
[----:B------:R-:W0:Y:S02]  /*0290*/  LDC.64 R6, c[0x0][0x388] ;  /* 0x0000e200ff067b82 */ /* 0x000e240000000a00 */
[----:B0-----:R-:W-:-:S05]  /*02a0*/  IMAD.WIDE R6, R22, 0x4, R6 ;  /* 0x0000000416067825 */ /* 0x001fca00078e0206 */
[----:B------:R-:W2:Y:S01]  /*02b0*/  LDG.E R22, desc[UR4][R6.64] ;  /* 0x0000000406167981 */ /* 0x000ea2000c1e1900 */
[----:B------:R-:W-:Y:S01]  /*02c0*/  VIADD R5, R23, 0xf3000000 ;  /* 0xf300000017057836 */ /* 0x000fe20000000000 */
[----:B------:R0:W1:Y:S04]  /*02d0*/  MUFU.RSQ R0, R23 ;  /* 0x0000001700007308 */ /* 0x0000680000001400 */
[----:B------:R-:W-:Y:S01]  /*02e0*/  ISETP.GT.U32.AND P0, PT, R5, 0x727fffff, PT ;  /* 0x727fffff0500780c */ /* 0x000fe20003f04070 */
[----:B--2--5:R-:W-:-:S12]  /*02f0*/  FFMA R2, R22, -R24, R2 ;  /* 0x8000001816027223 */ /* 0x024fd80000000002 */
[----:B01----:R-:W-:Y:S05]  /*0300*/  @!P0 BRA `(.L_x_4) ;  /* 0x0000000000188947 */ /* 0x003fea0003800000 */
[----:B------:R-:W-:Y:S01]  /*0310*/  BSSY.RECONVERGENT B0, `(.L_x_5) ;  /* 0x0000004000007945 */ /* 0x000fe20003800200 */
[----:B------:R-:W-:Y:S02]  /*0320*/  MOV R0, R23 ;  /* 0x0000001700007202 */ /* 0x000fe40000000f00 */
[----:B------:R-:W-:-:S07]  /*0330*/  MOV R5, 0x350 ;  /* 0x0000035000057802 */ /* 0x000fce0000000f00 */
[----:B------:R-:W-:Y:S05]  /*0340*/  CALL.REL.NOINC `($__internal_0_$__cuda_sm20_sqrt_rn_f32_slowpath) ;  /* 0x0000000800507944 */ /* 0x000fea0003c00000 */
[----:B------:R-:W-:Y:S05]  /*0350*/  BSYNC.RECONVERGENT B0 ;  /* 0x0000000000007941 */ /* 0x000fea0003800200 */
.L_x_5:
[----:B------:R-:W-:Y:S05]  /*0360*/  BRA `(.L_x_6) ;  /* 0x0000000000107947 */ /* 0x000fea0003800000 */
.L_x_4:
[----:B------:R-:W-:Y:S01]  /*0370*/  FMUL.FTZ R6, R23, R0 ;  /* 0x0000000017067220 */ /* 0x000fe20000410000 */
[----:B------:R-:W-:-:S03]  /*0380*/  FMUL.FTZ R0, R0, 0.5 ;  /* 0x3f00000000007820 */ /* 0x000fc60000410000 */
[----:B------:R-:W-:-:S04]  /*0390*/  FFMA R7, -R6, R6, R23 ;  /* 0x0000000606077223 */ /* 0x000fc80000000117 */
[----:B------:R-:W-:-:S07]  /*03a0*/  FFMA R7, R7, R0, R6 ;  /* 0x0000000007077223 */ /* 0x000fce0000000006 */
.L_x_6:
[----:B------:R-:W0:Y:S01]  /*03b0*/  MUFU.RCP R0, R7 ;  /* 0x0000000700007308 */ /* 0x000e220000001000 */
[----:B------:R-:W-:Y:S07]  /*03c0*/  BSSY.RECONVERGENT B0, `(.L_x_7) ;  /* 0x000000b000007945 */ /* 0x000fee0003800200 */
[----:B------:R-:W1:Y:S01]  /*03d0*/  FCHK P0, R2, R7 ;  /* 0x0000000702007302 */ /* 0x000e620000000000 */
[----:B0-----:R-:W-:-:S04]  /*03e0*/  FFMA R5, R0, -R7, 1 ;  /* 0x3f80000000057423 */ /* 0x001fc80000000807 */
[----:B------:R-:W-:-:S04]  /*03f0*/  FFMA R5, R0, R5, R0 ;  /* 0x0000000500057223 */ /* 0x000fc80000000000 */
[----:B------:R-:W-:-:S04]  /*0400*/  FFMA R0, R2, R5, RZ ;  /* 0x0000000502007223 */ /* 0x000fc800000000ff */
[----:B------:R-:W-:-:S04]  /*0410*/  FFMA R6, R0, -R7, R2 ;  /* 0x8000000700067223 */ /* 0x000fc80000000002 */
[----:B------:R-:W-:Y:S01]  /*0420*/  FFMA R0, R5, R6, R0 ;  /* 0x0000000605007223 */ /* 0x000fe20000000000 */
[----:B-1----:R-:W-:Y:S06]  /*0430*/  @!P0 BRA `(.L_x_8) ;  /* 0x00000000000c8947 */ /* 0x002fec0003800000 */
[----:B------:R-:W-:Y:S01]  /*0440*/  IMAD.MOV.U32 R0, RZ, RZ, R7 ;  /* 0x000000ffff007224 */ /* 0x000fe200078e0007 */
[----:B------:R-:W-:-:S07]  /*0450*/  MOV R6, 0x470 ;  /* 0x0000047000067802 */ /* 0x000fce0000000f00 */
[----:B------:R-:W-:Y:S05]  /*0460*/  CALL.REL.NOINC `($__internal_1_$__cuda_sm3x_div_rn_noftz_f32_slowpath) ;  /* 0x0000000800607944 */ /* 0x000fea0003c00000 */
.L_x_8:
[----:B------:R-:W-:Y:S05]  /*0470*/  BSYNC.RECONVERGENT B0 ;  /* 0x0000000000007941 */ /* 0x000fea0003800200 */
.L_x_7:
[----:B------:R-:W0:Y:S01]  /*0480*/  LDC R5, c[0x0][0x3a0] ;  /* 0x0000e800ff057b82 */ /* 0x000e220000000800 */
[----:B------:R-:W-:Y:S01]  /*0490*/  FADD R2, -R4, 1 ;  /* 0x3f80000004027421 */ /* 0x000fe20000000100 */
[----:B0-----:R-:W-:-:S04]  /*04a0*/  FMUL R5, R5, R5 ;  /* 0x0000000505057220 */ /* 0x001fc80000400000 */
[----:B------:R-:W-:-:S04]  /*04b0*/  FFMA R5, R25, -R5, R2 ;  /* 0x8000000519057223 */ /* 0x000fc80000000002 */
[----:B------:R0:W1:Y:S01]  /*04c0*/  MUFU.RSQ R6, R5 ;  /* 0x0000000500067308 */ /* 0x0000620000001400 */
[----:B------:R-:W-:-:S04]  /*04d0*/  IADD3 R2, PT, PT, R5, -0xd000000, RZ ;  /* 0xf300000005027810 */ /* 0x000fc80007ffe0ff */
[----:B------:R-:W-:Y:S01]  /*04e0*/  ISETP.GT.U32.AND P0, PT, R2, 0x727fffff, PT ;  /* 0x727fffff0200780c */ /* 0x000fe20003f04070 */
[----:B------:R-:W-:-:S12]  /*04f0*/  IMAD.MOV.U32 R2, RZ, RZ, R0 ;  /* 0x000000ffff027224 */ /* 0x000fd800078e0000 */
[----:B01----:R-:W-:Y:S05]  /*0500*/  @!P0 BRA `(.L_x_9) ;  /* 0x0000000000188947 */ /* 0x003fea0003800000 */
[----:B------:R-:W-:Y:S01]  /*0510*/  BSSY.RECONVERGENT B0, `(.L_x_10) ;  /* 0x0000004000007945 */ /* 0x000fe20003800200 */
[----:B------:R-:W-:Y:S02]  /*0520*/  MOV R0, R5 ;  /* 0x0000000500007202 */ /* 0x000fe40000000f00 */
[----:B------:R-:W-:-:S07]  /*0530*/  MOV R5, 0x550 ;  /* 0x0000055000057802 */ /* 0x000fce0000000f00 */
[----:B------:R-:W-:Y:S05]  /*0540*/  CALL.REL.NOINC `($__internal_0_$__cuda_sm20_sqrt_rn_f32_slowpath) ;  /* 0x0000000400d07944 */ /* 0x000fea0003c00000 */
[----:B------:R-:W-:Y:S05]  /*0550*/  BSYNC.RECONVERGENT B0 ;  /* 0x0000000000007941 */ /* 0x000fea0003800200 */
.L_x_10:
[----:B------:R-:W-:Y:S05]  /*0560*/  BRA `(.L_x_11) ;  /* 0x0000000000107947 */ /* 0x000fea0003800000 */
.L_x_9:
[----:B------:R-:W-:Y:S01]  /*0570*/  FMUL.FTZ R0, R5, R6 ;  /* 0x0000000605007220 */ /* 0x000fe20000410000 */
[----:B------:R-:W-:-:S03]  /*0580*/  FMUL.FTZ R6, R6, 0.5 ;  /* 0x3f00000006067820 */ /* 0x000fc60000410000 */
[----:B------:R-:W-:-:S04]  /*0590*/  FFMA R5, -R0, R0, R5 ;  /* 0x0000000000057223 */ /* 0x000fc80000000105 */
[----:B------:R-:W-:-:S07]  /*05a0*/  FFMA R7, R5, R6, R0 ;  /* 0x0000000605077223 */ /* 0x000fce0000000000 */
.L_x_11:
[----:B------:R-:W0:Y:S01]  /*05b0*/  LDCU UR6, c[0x0][0x398] ;  /* 0x00007300ff0677ac */ /* 0x000e220008000800 */
[----:B------:R-:W-:Y:S01]  /*05c0*/  FMUL R22, R22, R7 ;  /* 0x0000000716167220 */ /* 0x000fe20000400000 */
[----:B0-----:R-:W-:-:S09]  /*05d0*/  UISETP.GE.AND UP0, UPT, UR6, 0x1, UPT ;  /* 0x000000010600788c */ /* 0x001fd2000bf06270 */
[----:B------:R-:W-:Y:S05]  /*05e0*/  BRA.U !UP0, `(.L_x_12) ;  /* 0x0000000508887547 */ /* 0x000fea000b800000 */
[----:B------:R-:W0:Y:S01]  /*05f0*/  LDCU UR6, c[0x0][0x3a0] ;  /* 0x00007400ff0677ac */ /* 0x000e220008000800 */
[----:B------:R-:W-:Y:S01]  /*0600*/  ISETP.NE.AND P0, PT, R20, 0x1, PT ;  /* 0x000000011400780c */ /* 0x000fe20003f05270 */
[----:B------:R-:W-:Y:S01]  /*0610*/  BSSY.RECONVERGENT B0, `(.L_x_13) ;  /* 0x000004f000007945 */ /* 0x000fe20003800200 */
[----:B------:R-:W-:Y:S02]  /*0620*/  HFMA2 R20, -RZ, RZ, 0, 0 ;  /* 0x00000000ff147431 */ /* 0x000fe400000001ff */
[----:B------:R-:W-:Y:S02]  /*0630*/  IMAD.MOV.U32 R23, RZ, RZ, R3 ;  /* 0x000000ffff177224 */ /* 0x000fe400078e0003 */
[----:B0-----:R-:W-:-:S07]  /*0640*/  FMUL R24, R24, UR6 ;  /* 0x0000000618187c20 */ /* 0x001fce0008400000 */
[----:B------:R-:W-:Y:S05]  /*0650*/  @!P0 BRA `(.L_x_14) ;  /* 0x0000000400288947 */ /* 0x000fea0003800000 */
[----:B------:R-:W-:Y:S01]  /*0660*/  SHF.R.U32.HI R0, RZ, 0x2, R15 ;  /* 0x00000002ff007819 */ /* 0x000fe2000001160f */
[----:B------:R-:W-:Y:S01]  /*0670*/  IMAD.SHL.U32 R6, R19, 0x10, RZ ;  /* 0x0000001013067824 */ /* 0x000fe200078e00ff */
[----:B------:R-:W-:Y:S01]  /*0680*/  BSSY.RECONVERGENT B1, `(.L_x_15) ;  /* 0x000003b000017945 */ /* 0x000fe20003800200 */
[----:B------:R-:W-:Y:S01]  /*0690*/  IMAD.MOV.U32 R7, RZ, RZ, 0x7f800000 ;  /* 0x7f800000ff077424 */ /* 0x000fe200078e00ff */
[----:B------:R-:W-:-:S04]  /*06a0*/  LOP3.LUT R0, R0, R15, RZ, 0x3c, !PT ;  /* 0x0000000f00007212 */ /* 0x000fc800078e3cff */
[----:B------:R-:W-:-:S04]  /*06b0*/  SHF.L.U32 R3, R0, 0x1, RZ ;  /* 0x0000000100037819 */ /* 0x000fc800000006ff */
[----:B------:R-:W-:Y:S02]  /*06c0*/  LOP3.LUT R3, R19, R6, R3, 0x96, !PT ;  /* 0x0000000613037212 */ /* 0x000fe400078e9603 */
[----:B------:R-:W-:Y:S02]  /*06d0*/  MOV R6, 0x3e055027 ;  /* 0x3e05502700067802 */ /* 0x000fe40000000f00 */
[----:B------:R-:W-:Y:S01]  /*06e0*/  LOP3.LUT R25, R3, R0, RZ, 0x3c, !PT ;  /* 0x0000000003197212 */ /* 0x000fe200078e3cff */
[----:B------:R-:W-:-:S03]  /*06f0*/  IMAD.MOV.U32 R3, RZ, RZ, 0x2f800000 ;  /* 0x2f800000ff037424 */ /* 0x000fc600078e00ff */
[C---:B------:R-:W-:Y:S02]  /*0700*/  IADD3 R0, PT, PT, R14.reuse, 0x587c5, R25 ;  /* 0x000587c50e007810 */ /* 0x040fe40007ffe019 */
[----:B------:R-:W-:Y:S02]  /*0710*/  IADD3 R14, PT, PT, R14, 0xb0f8a, RZ ;  /* 0x000b0f8a0e0e7810 */ /* 0x000fe40007ffe0ff */
[----:B------:R-:W-:-:S05]  /*0720*/  I2FP.F32.U32 R0, R0 ;  /* 0x0000000000007245 */ /* 0x000fca0000201000 */
[----:B------:R-:W-:-:S05]  /*0730*/  FFMA R0, R0, R3, 1.1641532182693481445e-10 ;  /* 0x2f00000000007423 */ /* 0x000fca0000000003 */
[----:B------:R-:W-:-:S13]  /*0740*/  FSETP.GEU.AND P0, PT, R0, 1.175494350822287508e-38, PT ;  /* 0x008000000000780b */ /* 0x000fda0003f0e000 */
[----:B------:R-:W-:-:S05]  /*0750*/  @!P0 FMUL R0, R0, 8388608 ;  /* 0x4b00000000008820 */ /* 0x000fca0000400000 */
[----:B------:R-:W-:-:S04]  /*0760*/  IADD3 R5, PT, PT, R0, -0x3f2aaaab, RZ ;  /* 0xc0d5555500057810 */ /* 0x000fc80007ffe0ff */
[----:B------:R-:W-:-:S05]  /*0770*/  LOP3.LUT R5, R5, 0xff800000, RZ, 0xc0, !PT ;  /* 0xff80000005057812 */ /* 0x000fca00078ec0ff */
[----:B------:R-:W-:Y:S01]  /*0780*/  IMAD.IADD R3, R0, 0x1, -R5 ;  /* 0x0000000100037824 */ /* 0x000fe200078e0a05 */
[----:B------:R-:W-:-:S03]  /*0790*/  I2FP.F32.S32 R5, R5 ;  /* 0x0000000500057245 */ /* 0x000fc60000201400 */
[----:B------:R-:W-:-:S04]  /*07a0*/  FADD R3, R3, -1 ;  /* 0xbf80000003037421 */ /* 0x000fc80000000000 */
[----:B------:R-:W-:-:S04]  /*07b0*/  FFMA R6, R3, -R6, 0.14084610342979431152 ;  /* 0x3e1039f603067423 */ /* 0x000fc80000000806 */
[----:B------:R-:W-:-:S04]  /*07c0*/  FFMA R6, R3, R6, -0.12148627638816833496 ;  /* 0xbdf8cdcc03067423 */ /* 0x000fc80000000006 */
[----:B------:R-:W-:-:S04]  /*07d0*/  FFMA R6, R3, R6, 0.13980610668659210205 ;  /* 0x3e0f295503067423 */ /* 0x000fc80000000006 */
[----:B------:R-:W-:-:S04]  /*07e0*/  FFMA R6, R3, R6, -0.16684235632419586182 ;  /* 0xbe2ad8b903067423 */ /* 0x000fc80000000006 */
[----:B------:R-:W-:-:S04]  /*07f0*/  FFMA R6, R3, R6, 0.20012299716472625732 ;  /* 0x3e4ced0b03067423 */ /* 0x000fc80000000006 */
[----:B------:R-:W-:-:S04]  /*0800*/  FFMA R6, R3, R6, -0.24999669194221496582 ;  /* 0xbe7fff2203067423 */ /* 0x000fc80000000006 */
[----:B------:R-:W-:-:S04]  /*0810*/  FFMA R6, R3, R6, 0.33333182334899902344 ;  /* 0x3eaaaa7803067423 */ /* 0x000fc80000000006 */
[C---:B------:R-:W-:Y:S01]  /*0820*/  FFMA R8, R3.reuse, R6, -0.5 ;  /* 0xbf00000003087423 */ /* 0x040fe20000000006 */
[----:B------:R-:W-:Y:S02]  /*0830*/  FSEL R6, RZ, -23, P0 ;  /* 0xc1b80000ff067808 */ /* 0x000fe40000000000 */
[----:B------:R-:W-:Y:S01]  /*0840*/  ISETP.GT.U32.AND P0, PT, R0, 0x7f7fffff, PT ;  /* 0x7f7fffff0000780c */ /* 0x000fe20003f04070 */
[----:B------:R-:W-:Y:S02]  /*0850*/  FMUL R8, R3, R8 ;  /* 0x0000000803087220 */ /* 0x000fe40000400000 */
[----:B------:R-:W-:Y:S01]  /*0860*/  FFMA R5, R5, 1.1920928955078125e-07, R6 ;  /* 0x3400000005057823 */ /* 0x000fe20000000006 */
[----:B------:R-:W-:Y:S02]  /*0870*/  IMAD.SHL.U32 R6, R25, 0x10, RZ ;  /* 0x0000001019067824 */ /* 0x000fe400078e00ff */
[----:B------:R-:W-:Y:S01]  /*0880*/  FFMA R8, R3, R8, R3 ;  /* 0x0000000803087223 */ /* 0x000fe20000000003 */
[----:B------:R-:W-:-:S03]  /*0890*/  SHF.R.U32.HI R3, RZ, 0x2, R16 ;  /* 0x00000002ff037819 */ /* 0x000fc60000011610 */
[----:B------:R-:W-:Y:S01]  /*08a0*/  FFMA R8, R5, 0.69314718246459960938, R8 ;  /* 0x3f31721805087823 */ /* 0x000fe20000000008 */
[----:B------:R-:W-:Y:S02]  /*08b0*/  LOP3.LUT R3, R3, R16, RZ, 0x3c, !PT ;  /* 0x0000001003037212 */ /* 0x000fe400078e3cff */
[C---:B------:R-:W-:Y:S01]  /*08c0*/  @P0 FFMA R8, R0.reuse, R7, +INF ;  /* 0x7f80000000080423 */ /* 0x040fe20000000007 */
[----:B------:R-:W-:Y:S02]  /*08d0*/  FSETP.NEU.AND P0, PT, R0, RZ, PT ;  /* 0x000000ff0000720b */ /* 0x000fe40003f0d000 */
[----:B------:R-:W-:Y:S01]  /*08e0*/  SHF.L.U32 R5, R3, 0x1, RZ ;  /* 0x0000000103057819 */ /* 0x000fe200000006ff */
[----:B------:R-:W-:-:S03]  /*08f0*/  FMUL R8, R8, -2 ;  /* 0xc000000008087820 */ /* 0x000fc60000400000 */
[----:B------:R-:W-:Y:S02]  /*0900*/  LOP3.LUT R6, R3, R5, R6, 0x96, !PT ;  /* 0x0000000503067212 */ /* 0x000fe400078e9606 */
[----:B------:R-:W-:Y:S02]  /*0910*/  FSEL R8, R8, +INF , P0 ;  /* 0x7f80000008087808 */ /* 0x000fe40000000000 */
[----:B------:R-:W-:Y:S02]  /*0920*/  LOP3.LUT R26, R6, R25, RZ, 0x3c, !PT ;  /* 0x00000019061a7212 */ /* 0x000fe400078e3cff */
[----:B------:R0:W1:Y:S01]  /*0930*/  MUFU.RSQ R5, R8 ;  /* 0x0000000800057308 */ /* 0x0000620000001400 */
[----:B------:R-:W-:Y:S01]  /*0940*/  VIADD R3, R8, 0xf3000000 ;  /* 0xf300000008037836 */ /* 0x000fe20000000000 */
[----:B------:R-:W-:-:S04]  /*0950*/  IADD3 R0, PT, PT, R26, R14, RZ ;  /* 0x0000000e1a007210 */ /* 0x000fc80007ffe0ff */
[----:B------:R-:W-:Y:S01]  /*0960*/  ISETP.GT.U32.AND P0, PT, R3, 0x727fffff, PT ;  /* 0x727fffff0300780c */ /* 0x000fe20003f04070 */
[----:B------:R-:W-:Y:S01]  /*0970*/  IMAD.MOV.U32 R3, RZ, RZ, 0x30c90fdb ;  /* 0x30c90fdbff037424 */ /* 0x000fe200078e00ff */
[----:B------:R-:W-:-:S05]  /*0980*/  I2FP.F32.U32 R0, R0 ;  /* 0x0000000000007245 */ /* 0x000fca0000201000 */
[----:B------:R-:W-:-:S06]  /*0990*/  FFMA R3, R0, R3, 7.314590599882819788e-10 ;  /* 0x30490fdb00037423 */ /* 0x000fcc0000000003 */
[----:B01----:R-:W-:Y:S05]  /*09a0*/  @!P0 BRA `(.L_x_16) ;  /* 0x0000000000108947 */ /* 0x003fea0003800000 */
[----:B------:R-:W-:Y:S02]  /*09b0*/  MOV R0, R8 ;  /* 0x0000000800007202 */ /* 0x000fe40000000f00 */
[----:B------:R-:W-:-:S07]  /*09c0*/  MOV R5, 0x9e0 ;  /* 0x000009e000057802 */ /* 0x000fce0000000f00 */
[----:B------:R-:W-:Y:S05]  /*09d0*/  CALL.REL.NOINC `($__internal_0_$__cuda_sm20_sqrt_rn_f32_slowpath) ;  /* 0x0000000000ac7944 */ /* 0x000fea0003c00000 */
[----:B------:R-:W-:Y:S05]  /*09e0*/  BRA `(.L_x_17) ;  /* 0x0000000000107947 */ /* 0x000fea0003800000 */
.L_x_16:
[----:B------:R-:W-:Y:S01]  /*09f0*/  FMUL.FTZ R7, R8, R5 ;  /* 0x0000000508077220 */ /* 0x000fe20000410000 */
[----:B------:R-:W-:-:S03]  /*0a00*/  FMUL.FTZ R5, R5, 0.5 ;  /* 0x3f00000005057820 */ /* 0x000fc60000410000 */
[----:B------:R-:W-:-:S04]  /*0a10*/  FFMA R0, -R7, R7, R8 ;  /* 0x0000000707007223 */ /* 0x000fc80000000108 */
[----:B------:R-:W-:-:S07]  /*0a20*/  FFMA R7, R0, R5, R7 ;  /* 0x0000000500077223 */ /* 0x000fce0000000007 */
.L_x_17:
[----:B------:R-:W-:Y:S05]  /*0a30*/  BSYNC.RECONVERGENT B1 ;  /* 0x0000000000017941 */ /* 0x000fea0003800200 */
.L_x_15:
[----:B------:R-:W-:Y:S01]  /*0a40*/  FMUL.RZ R8, R3, 0.15915493667125701904 ;  /* 0x3e22f98303087820 */ /* 0x000fe2000040c000 */
[----:B------:R-:W-:Y:S02]  /*0a50*/  IMAD.MOV.U32 R5, RZ, RZ, R19 ;  /* 0x000000ffff057224 */ /* 0x000fe400078e0013 */
[----:B------:R-:W-:Y:S01]  /*0a60*/  HFMA2 R20, -RZ, RZ, 0, 5.9604644775390625e-08 ;  /* 0x00000001ff147431 */ /* 0x000fe200000001ff */
[----:B------:R-:W-:Y:S01]  /*0a70*/  MOV R16, R18 ;  /* 0x0000001200107202 */ /* 0x000fe20000000f00 */
[----:B------:R-:W0:Y:S01]  /*0a80*/  MUFU.SIN R0, R8 ;  /* 0x0000000800007308 */ /* 0x000e220000000400 */
[----:B------:R-:W-:Y:S01]  /*0a90*/  IMAD.MOV.U32 R15, RZ, RZ, R17 ;  /* 0x000000ffff0f7224 */ /* 0x000fe200078e0011 */
[----:B------:R-:W-:Y:S01]  /*0aa0*/  MOV R18, R25 ;  /* 0x0000001900127202 */ /* 0x000fe20000000f00 */
[----:B------:R-:W-:Y:S02]  /*0ab0*/  IMAD.MOV.U32 R19, RZ, RZ, R26 ;  /* 0x000000ffff137224 */ /* 0x000fe400078e001a */
[----:B------:R-:W-:-:S03]  /*0ac0*/  IMAD.MOV.U32 R17, RZ, RZ, R5 ;  /* 0x000000ffff117224 */ /* 0x000fc600078e0005 */
[----:B------:R-:W1:Y:S01]  /*0ad0*/  MUFU.COS R6, R8 ;  /* 0x0000000800067308 */ /* 0x000e620000000000 */
[-C--:B0-----:R-:W-:Y:S01]  /*0ae0*/  FMUL R23, R0, R7.reuse ;  /* 0x0000000700177220 */ /* 0x081fe20000400000 */
[----:B-1----:R-:W-:-:S07]  /*0af0*/  FMUL R3, R6, R7 ;  /* 0x0000000706037220 */ /* 0x002fce0000400000 */
.L_x_14:
[----:B------:R-:W-:Y:S05]  /*0b00*/  BSYNC.RECONVERGENT B0 ;  /* 0x0000000000007941 */ /* 0x000fea0003800200 */
.L_x_13:
[----:B------:R-:W-:Y:S01]  /*0b10*/  IADD3 R0, PT, PT, R4, -0xd000000, RZ ;  /* 0xf300000004007810 */ /* 0x000fe20007ffe0ff */
[----:B------:R0:W1:Y:S03]  /*0b20*/  MUFU.RSQ R5, R4 ;  /* 0x0000000400057308 */ /* 0x0000660000001400 */
[----:B------:R-:W-:-:S13]  /*0b30*/  ISETP.GT.U32.AND P0, PT, R0, 0x727fffff, PT ;  /* 0x727fffff0000780c */ /* 0x000fda0003f04070 */
[----:B0-----:R-:W-:Y:S05]  /*0b40*/  @!P0 BRA `(.L_x_18) ;  /* 0x0000000000188947 */ /* 0x001fea0003800000 */
[----:B------:R-:W-:Y:S01]  /*0b50*/  BSSY.RECONVERGENT B0, `(.L_x_19) ;  /* 0x0000004000007945 */ /* 0x000fe20003800200 */
[----:B------:R-:W-:Y:S01]  /*0b60*/  IMAD.MOV.U32 R0, RZ, RZ, R4 ;  /* 0x000000ffff007224 */ /* 0x000fe200078e0004 */
[----:B-1----:R-:W-:-:S07]  /*0b70*/  MOV R5, 0xb90 ;  /* 0x00000b9000057802 */ /* 0x002fce0000000f00 */
[----:B------:R-:W-:Y:S05]  /*0b80*/  CALL.REL.NOINC `($__internal_0_$__cuda_sm20_sqrt_rn_f32_slowpath) ;  /* 0x0000000000407944 */ /* 0x000fea0003c00000 */
[----:B------:R-:W-:Y:S05]  /*0b90*/  BSYNC.RECONVERGENT B0 ;  /* 0x0000000000007941 */ /* 0x000fea0003800200 */
.L_x_19:
[----:B------:R-:W-:Y:S05]  /*0ba0*/  BRA `(.L_x_20) ;  /* 0x0000000000107947 */ /* 0x000fea0003800000 */
.L_x_18:
[----:B-1----:R-:W-:Y:S01]  /*0bb0*/  FMUL.FTZ R7, R4, R5 ;  /* 0x0000000504077220 */ /* 0x002fe20000410000 */
[----:B------:R-:W-:-:S03]  /*0bc0*/  FMUL.FTZ R5, R5, 0.5 ;  /* 0x3f00000005057820 */ /* 0x000fc60000410000 */
[----:B------:R-:W-:-:S04]  /*0bd0*/  FFMA R4, -R7, R7, R4 ;  /* 0x0000000707047223 */ /* 0x000fc80000000104 */
[----:B------:R-:W-:-:S07]  /*0be0*/  FFMA R7, R4, R5, R7 ;  /* 0x0000000504077223 */ /* 0x000fce0000000007 */
.L_x_20:
[----:B------:R-:W-:-:S04]  /*0bf0*/  FFMA R7, R2, R7, R22 ;  /* 0x0000000702077223 */ /* 0x000fc80000000016 */
[----:B------:R-:W-:-:S07]  /*0c00*/  FFMA R2, R24, R23, R7 ;  /* 0x0000001718027223 */ /* 0x000fce0000000007 */
.L_x_12:
[----:B------:R-:W-:Y:S04]  /*0c10*/  STG.E desc[UR4][R10.64], R2 ;  /* 0x000000020a007986 */ /* 0x000fe8000c101904 */
[----:B------:R-:W-:Y:S04]  /*0c20*/  STG.E.64 desc[UR4][R28.64], R14 ;  /* 0x0000000e1c007986 */ /* 0x000fe8000c101b04 */
[----:B------:R-:W-:Y:S04]  /*0c30*/  STG.E.64 desc[UR4][R28.64+0x8], R16 ;  /* 0x000008101c007986 */ /* 0x000fe8000c101b04 */
[----:B------:R-:W-:Y:S04]  /*0c40*/  STG.E.64 desc[UR4][R28.64+0x10], R18 ;  /* 0x000010121c007986 */ /* 0x000fe8000c101b04 */
[----:B------:R-:W-:Y:S04]  /*0c50*/  STG.E.64 desc[UR4][R28.64+0x18], R20 ;  /* 0x000018141c007986 */ /* 0x000fe8000c101b04 */
[----:B------:R-:W-:Y:S04]  /*0c60*/  STG.E.64 desc[UR4][R28.64+0x28], R12 ;  /* 0x0000280c1c007986 */ /* 0x000fe8000c101b04 */
[----:B------:R-:W-:Y:S01]  /*0c70*/  STG.E desc[UR4][R28.64+0x20], R3 ;  /* 0x000020031c007986 */ /* 0x000fe2000c101904 */
[----:B------:R-:W-:Y:S05]  /*0c80*/  EXIT ;  /* 0x000000000000794d */ /* 0x000fea0003800000 */
        .weak           $__internal_0_$__cuda_sm20_sqrt_rn_f32_slowpath
        .type           $__internal_0_$__cuda_sm20_sqrt_rn_f32_slowpath,@function
        .size           $__internal_0_$__cuda_sm20_sqrt_rn_f32_slowpath,($__internal_1_$__cuda_sm3x_div_rn_noftz_f32_slowpath - $__internal_0_$__cuda_sm20_sqrt_rn_f32_slowpath)
$__internal_0_$__cuda_sm20_sqrt_rn_f32_slowpath:
[----:B------:R-:W-:-:S13]  /*0c90*/  LOP3.LUT P0, RZ, R0, 0x7fffffff, RZ, 0xc0, !PT ;  /* 0x7fffffff00ff7812 */ /* 0x000fda000780c0ff */
[----:B------:R-:W-:Y:S01]  /*0ca0*/  @!P0 MOV R7, R0 ;  /* 0x0000000000078202 */ /* 0x000fe20000000f00 */
[----:B------:R-:W-:Y:S06]  /*0cb0*/  @!P0 BRA `(.L_x_21) ;  /* 0x0000000000408947 */ /* 0x000fec0003800000 */
[----:B------:R-:W-:-:S13]  /*0cc0*/  FSETP.GEU.FTZ.AND P0, PT, R0, RZ, PT ;  /* 0x000000ff0000720b */ /* 0x000fda0003f1e000 */
[----:B------:R-:W-:Y:S01]  /*0cd0*/  @!P0 IMAD.MOV.U32 R7, RZ, RZ, 0x7fffffff ;  /* 0x7fffffffff078424 */ /* 0x000fe200078e00ff */
[----:B------:R-:W-:Y:S06]  /*0ce0*/  @!P0 BRA `(.L_x_21) ;  /* 0x0000000000348947 */ /* 0x000fec0003800000 */
[----:B------:R-:W-:-:S13]  /*0cf0*/  FSETP.GTU.FTZ.AND P0, PT, |R0|, +INF , PT ;  /* 0x7f8000000000780b */ /* 0x000fda0003f1c200 */
[----:B------:R-:W-:Y:S01]  /*0d00*/  @P0 FADD.FTZ R7, R0, 1 ;  /* 0x3f80000000070421 */ /* 0x000fe20000010000 */
[----:B------:R-:W-:Y:S06]  /*0d10*/  @P0 BRA `(.L_x_21) ;  /* 0x0000000000280947 */ /* 0x000fec0003800000 */
[----:B------:R-:W-:-:S13]  /*0d20*/  FSETP.NEU.FTZ.AND P0, PT, |R0|, +INF , PT ;  /* 0x7f8000000000780b */ /* 0x000fda0003f1d200 */
[----:B------:R-:W-:-:S04]  /*0d30*/  @P0 FFMA R8, R0, 1.84467440737095516160e+19, RZ ;  /* 0x5f80000000080823 */ /* 0x000fc800000000ff */
[----:B------:R-:W0:Y:S02]  /*0d40*/  @P0 MUFU.RSQ R7, R8 ;  /* 0x0000000800070308 */ /* 0x000e240000001400 */
[----:B0-----:R-:W-:-:S04]  /*0d50*/  @P0 FMUL.FTZ R6, R8, R7 ;  /* 0x0000000708060220 */ /* 0x001fc80000410000 */
[----:B------:R-:W-:-:S04]  /*0d60*/  @P0 FADD.FTZ R9, -R6, -RZ ;  /* 0x800000ff06090221 */ /* 0x000fc80000010100 */
[----:B------:R-:W-:Y:S01]  /*0d70*/  @P0 FFMA R9, R6, R9, R8 ;  /* 0x0000000906090223 */ /* 0x000fe20000000008 */
[----:B------:R-:W-:Y:S01]  /*0d80*/  @P0 FMUL.FTZ R8, R7, 0.5 ;  /* 0x3f00000007080820 */ /* 0x000fe20000410000 */
[----:B------:R-:W-:-:S03]  /*0d90*/  @!P0 MOV R7, R0 ;  /* 0x0000000000078202 */ /* 0x000fc60000000f00 */
[----:B------:R-:W-:-:S04]  /*0da0*/  @P0 FFMA R8, R9, R8, R6 ;  /* 0x0000000809080223 */ /* 0x000fc80000000006 */
[----:B------:R-:W-:-:S07]  /*0db0*/  @P0 FMUL.FTZ R7, R8, 2.3283064365386962891e-10 ;  /* 0x2f80000008070820 */ /* 0x000fce0000410000 */
.L_x_21:
[----:B------:R-:W-:Y:S02]  /*0dc0*/  HFMA2 R9, -RZ, RZ, 0, 0 ;  /* 0x00000000ff097431 */ /* 0x000fe400000001ff */
[----:B------:R-:W-:-:S04]  /*0dd0*/  IMAD.MOV.U32 R8, RZ, RZ, R5 ;  /* 0x000000ffff087224 */ /* 0x000fc800078e0005 */
[----:B------:R-:W-:Y:S05]  /*0de0*/  RET.REL.NODEC R8 `(_Z16ddim_step_kernelPfPKfS1_iifP17curandStateXORWOW) ;  /* 0xfffffff008847950 */ /* 0x000fea0003c3ffff */
        .weak           $__internal_1_$__cuda_sm3x_div_rn_noftz_f32_slowpath
        .type           $__internal_1_$__cuda_sm3x_div_rn_noftz_f32_slowpath,@function
        .size           $__internal_1_$__cuda_sm3x_div_rn_noftz_f32_slowpath,(.L_x_35 - $__internal_1_$__cuda_sm3x_div_rn_noftz_f32_slowpath)
$__internal_1_$__cuda_sm3x_div_rn_noftz_f32_slowpath:
[----:B------:R-:W-:Y:S01]  /*0df0*/  SHF.R.U32.HI R5, RZ, 0x17, R0 ;  /* 0x00000017ff057819 */ /* 0x000fe20000011600 */
[----:B------:R-:W-:Y:S01]  /*0e00*/  BSSY.RECONVERGENT B1, `(.L_x_22) ;  /* 0x0000063000017945 */ /* 0x000fe20003800200 */
[--C-:B------:R-:W-:Y:S01]  /*0e10*/  SHF.R.U32.HI R8, RZ, 0x17, R2.reuse ;  /* 0x00000017ff087819 */ /* 0x100fe20000011602 */
[----:B------:R-:W-:Y:S01]  /*0e20*/  IMAD.MOV.U32 R9, RZ, RZ, R2 ;  /* 0x000000ffff097224 */ /* 0x000fe200078e0002 */
[----:B------:R-:W-:Y:S02]  /*0e30*/  LOP3.LUT R5, R5, 0xff, RZ, 0xc0, !PT ;  /* 0x000000ff05057812 */ /* 0x000fe400078ec0ff */
[----:B------:R-:W-:-:S03]  /*0e40*/  LOP3.LUT R8, R8, 0xff, RZ, 0xc0, !PT ;  /* 0x000000ff08087812 */ /* 0x000fc600078ec0ff */
[----:B------:R-:W-:Y:S01]  /*0e50*/  VIADD R26, R5, 0xffffffff ;  /* 0xffffffff051a7836 */ /* 0x000fe20000000000 */
[----:B------:R-:W-:-:S04]  /*0e60*/  IADD3 R23, PT, PT, R8, -0x1, RZ ;  /* 0xffffffff08177810 */ /* 0x000fc80007ffe0ff */
[----:B------:R-:W-:-:S04]  /*0e70*/  ISETP.GT.U32.AND P0, PT, R26, 0xfd, PT ;  /* 0x000000fd1a00780c */ /* 0x000fc80003f04070 */
[----:B------:R-:W-:-:S13]  /*0e80*/  ISETP.GT.U32.OR P0, PT, R23, 0xfd, P0 ;  /* 0x000000fd1700780c */ /* 0x000fda0000704470 */
[----:B------:R-:W-:Y:S01]  /*0e90*/  @!P0 MOV R7, RZ ;  /* 0x000000ff00078202 */ /* 0x000fe20000000f00 */
[----:B------:R-:W-:Y:S06]  /*0ea0*/  @!P0 BRA `(.L_x_23) ;  /* 0x00000000005c8947 */ /* 0x000fec0003800000 */
[----:B------:R-:W-:Y:S02]  /*0eb0*/  FSETP.GTU.FTZ.AND P1, PT, |R0|, +INF , PT ;  /* 0x7f8000000000780b */ /* 0x000fe40003f3c200 */
[----:B------:R-:W-:-:S04]  /*0ec0*/  FSETP.GTU.FTZ.AND P0, PT, |R2|, +INF , PT ;  /* 0x7f8000000200780b */ /* 0x000fc80003f1c200 */
[----:B------:R-:W-:-:S13]  /*0ed0*/  PLOP3.LUT P0, PT, P0, P1, PT, 0xf8, 0x8f ;  /* 0x00000000008f781c */ /* 0x000fda0000703f70 */
[----:B------:R-:W-:Y:S05]  /*0ee0*/  @P0 BRA `(.L_x_24) ;  /* 0x00000004004c0947 */ /* 0x000fea0003800000 */
[----:B------:R-:W-:-:S13]  /*0ef0*/  LOP3.LUT P0, RZ, R0, 0x7fffffff, R9, 0xc8, !PT ;  /* 0x7fffffff00ff7812 */ /* 0x000fda000780c809 */
[----:B------:R-:W-:Y:S05]  /*0f00*/  @!P0 BRA `(.L_x_25) ;  /* 0x00000004003c8947 */ /* 0x000fea0003800000 */
[----:B------:R-:W-:Y:S02]  /*0f10*/  FSETP.NEU.FTZ.AND P2, PT, |R2|, +INF , PT ;  /* 0x7f8000000200780b */ /* 0x000fe40003f5d200 */
[----:B------:R-:W-:Y:S02]  /*0f20*/  FSETP.NEU.FTZ.AND P1, PT, |R0|, +INF , PT ;  /* 0x7f8000000000780b */ /* 0x000fe40003f3d200 */
[----:B------:R-:W-:-:S11]  /*0f30*/  FSETP.NEU.FTZ.AND P0, PT, |R2|, +INF , PT ;  /* 0x7f8000000200780b */ /* 0x000fd60003f1d200 */
[----:B------:R-:W-:Y:S05]  /*0f40*/  @!P1 BRA !P2, `(.L_x_25) ;  /* 0x00000004002c9947 */ /* 0x000fea0005000000 */
[----:B------:R-:W-:-:S04]  /*0f50*/  LOP3.LUT P2, RZ, R9, 0x7fffffff, RZ, 0xc0, !PT ;  /* 0x7fffffff09ff7812 */ /* 0x000fc8000784c0ff */
[----:B------:R-:W-:-:S13]  /*0f60*/  PLOP3.LUT P1, PT, P1, P2, PT, 0x2f, 0xf2 ;  /* 0x0000000000f2781c */ /* 0x000fda0000f24577 */
[----:B------:R-:W-:Y:S05]  /*0f70*/  @P1 BRA `(.L_x_26) ;  /* 0x0000000400181947 */ /* 0x000fea0003800000 */
[----:B------:R-:W-:-:S04]  /*0f80*/  LOP3.LUT P1, RZ, R0, 0x7fffffff, RZ, 0xc0, !PT ;  /* 0x7fffffff00ff7812 */ /* 0x000fc8000782c0ff */
[----:B------:R-:W-:-:S13]  /*0f90*/  PLOP3.LUT P0, PT, P0, P1, PT, 0x2f, 0xf2 ;  /* 0x0000000000f2781c */ /* 0x000fda0000702577 */
[----:B------:R-:W-:Y:S05]  /*0fa0*/  @P0 BRA `(.L_x_27) ;  /* 0x0000000400000947 */ /* 0x000fea0003800000 */
[----:B------:R-:W-:Y:S02]  /*0fb0*/  ISETP.GE.AND P0, PT, R23, RZ, PT ;  /* 0x000000ff1700720c */ /* 0x000fe40003f06270 */
[----:B------:R-:W-:-:S11]  /*0fc0*/  ISETP.GE.AND P1, PT, R26, RZ, PT ;  /* 0x000000ff1a00720c */ /* 0x000fd60003f26270 */
[----:B------:R-:W-:Y:S01]  /*0fd0*/  @P0 IMAD.MOV.U32 R7, RZ, RZ, RZ ;  /* 0x000000ffff070224 */ /* 0x000fe200078e00ff */
[----:B------:R-:W-:Y:S01]  /*0fe0*/  @!P0 MOV R7, 0xffffffc0 ;  /* 0xffffffc000078802 */ /* 0x000fe20000000f00 */
[----:B------:R-:W-:Y:S01]  /*0ff0*/  @!P0 FFMA R9, R2, 1.84467440737095516160e+19, RZ ;  /* 0x5f80000002098823 */ /* 0x000fe200000000ff */
[----:B------:R-:W-:-:S03]  /*1000*/  @!P1 FFMA R0, R0, 1.84467440737095516160e+19, RZ ;  /* 0x5f80000000009823 */ /* 0x000fc600000000ff */
[----:B------:R-:W-:-:S07]  /*1010*/  @!P1 VIADD R7, R7, 0x40 ;  /* 0x0000004007079836 */ /* 0x000fce0000000000 */
.L_x_23:
[----:B------:R-:W-:Y:S01]  /*1020*/  LEA R23, R5, 0xc0800000, 0x17 ;  /* 0xc080000005177811 */ /* 0x000fe200078eb8ff */
[----:B------:R-:W-:Y:S01]  /*1030*/  VIADD R8, R8, 0xffffff81 ;  /* 0xffffff8108087836 */ /* 0x000fe20000000000 */
[----:B------:R-:W-:Y:S02]  /*1040*/  BSSY.RECONVERGENT B2, `(.L_x_28) ;  /* 0x0000035000027945 */ /* 0x000fe40003800200 */
[----:B------:R-:W-:-:S04]  /*1050*/  IADD3 R26, PT, PT, -R23, R0, RZ ;  /* 0x00000000171a7210 */ /* 0x000fc80007ffe1ff */
[----:B------:R-:W0:Y:S01]  /*1060*/  MUFU.RCP R0, R26 ;  /* 0x0000001a00007308 */ /* 0x000e220000001000 */
[----:B------:R-:W-:-:S04]  /*1070*/  FADD.FTZ R27, -R26, -RZ ;  /* 0x800000ff1a1b7221 */ /* 0x000fc80000010100 */
[----:B0-----:R-:W-:-:S04]  /*1080*/  FFMA R23, R0, R27, 1 ;  /* 0x3f80000000177423 */ /* 0x001fc8000000001b */
[----:B------:R-:W-:Y:S01]  /*1090*/  FFMA R23, R0, R23, R0 ;  /* 0x0000001700177223 */ /* 0x000fe20000000000 */
[C---:B------:R-:W-:Y:S01]  /*10a0*/  IMAD R0, R8.reuse, -0x800000, R9 ;  /* 0xff80000008007824 */ /* 0x040fe200078e0209 */
[----:B------:R-:W-:-:S03]  /*10b0*/  IADD3 R8, PT, PT, R8, 0x7f, -R5 ;  /* 0x0000007f08087810 */ /* 0x000fc60007ffe805 */
[----:B------:R-:W-:Y:S01]  /*10c0*/  FFMA R2, R0, R23, RZ ;  /* 0x0000001700027223 */ /* 0x000fe200000000ff */
[----:B------:R-:W-:-:S03]  /*10d0*/  IADD3 R8, PT, PT, R8, R7, RZ ;  /* 0x0000000708087210 */ /* 0x000fc60007ffe0ff */
[----:B------:R-:W-:-:S04]  /*10e0*/  FFMA R5, R27, R2, R0 ;  /* 0x000000021b057223 */ /* 0x000fc80000000000 */
[----:B------:R-:W-:-:S04]  /*10f0*/  FFMA R2, R23, R5, R2 ;  /* 0x0000000517027223 */ /* 0x000fc80000000002 */
[----:B------:R-:W-:-:S04]  /*1100*/  FFMA R27, R27, R2, R0 ;  /* 0x000000021b1b7223 */ /* 0x000fc80000000000 */
[----:B------:R-:W-:-:S05]  /*1110*/  FFMA R0, R23, R27, R2 ;  /* 0x0000001b17007223 */ /* 0x000fca0000000002 */
[----:B------:R-:W-:-:S04]  /*1120*/  SHF.R.U32.HI R5, RZ, 0x17, R0 ;  /* 0x00000017ff057819 */ /* 0x000fc80000011600 */
[----:B------:R-:W-:-:S05]  /*1130*/  LOP3.LUT R5, R5, 0xff, RZ, 0xc0, !PT ;  /* 0x000000ff05057812 */ /* 0x000fca00078ec0ff */
[----:B------:R-:W-:-:S05]  /*1140*/  IMAD.IADD R5, R5, 0x1, R8 ;  /* 0x0000000105057824 */ /* 0x000fca00078e0208 */
[----:B------:R-:W-:-:S04]  /*1150*/  IADD3 R7, PT, PT, R5, -0x1, RZ ;  /* 0xffffffff05077810 */ /* 0x000fc80007ffe0ff */
[----:B------:R-:W-:-:S13]  /*1160*/  ISETP.GE.U32.AND P0, PT, R7, 0xfe, PT ;  /* 0x000000fe0700780c */ /* 0x000fda0003f06070 */
[----:B------:R-:W-:Y:S05]  /*1170*/  @!P0 BRA `(.L_x_29) ;  /* 0x0000000000808947 */ /* 0x000fea0003800000 */
[----:B------:R-:W-:-:S13]  /*1180*/  ISETP.GT.AND P0, PT, R5, 0xfe, PT ;  /* 0x000000fe0500780c */ /* 0x000fda0003f04270 */
[----:B------:R-:W-:Y:S05]  /*1190*/  @P0 BRA `(.L_x_30) ;  /* 0x00000000006c0947 */ /* 0x000fea0003800000 */
[----:B------:R-:W-:-:S13]  /*11a0*/  ISETP.GE.AND P0, PT, R5, 0x1, PT ;  /* 0x000000010500780c */ /* 0x000fda0003f06270 */
[----:B------:R-:W-:Y:S05]  /*11b0*/  @P0 BRA `(.L_x_31) ;  /* 0x0000000000740947 */ /* 0x000fea0003800000 */
[----:B------:R-:W-:Y:S02]  /*11c0*/  ISETP.GE.AND P0, PT, R5, -0x18, PT ;  /* 0xffffffe80500780c */ /* 0x000fe40003f06270 */
[----:B------:R-:W-:-:S11]  /*11d0*/  LOP3.LUT R0, R0, 0x80000000, RZ, 0xc0, !PT ;  /* 0x8000000000007812 */ /* 0x000fd600078ec0ff */
[----:B------:R-:W-:Y:S05]  /*11e0*/  @!P0 BRA `(.L_x_31) ;  /* 0x0000000000688947 */ /* 0x000fea0003800000 */
[-CC-:B------:R-:W-:Y:S01]  /*11f0*/  FFMA.RZ R8, R23, R27.reuse, R2.reuse ;  /* 0x0000001b17087223 */ /* 0x180fe2000000c002 */
[----:B------:R-:W-:Y:S02]  /*1200*/  VIADD R9, R5, 0x20 ;  /* 0x0000002005097836 */ /* 0x000fe40000000000 */
[CCC-:B------:R-:W-:Y:S01]  /*1210*/  FFMA.RP R7, R23.reuse, R27.reuse, R2.reuse ;  /* 0x0000001b17077223 */ /* 0x1c0fe20000008002 */
[----:B------:R-:W-:Y:S01]  /*1220*/  FFMA.RM R2, R23, R27, R2 ;  /* 0x0000001b17027223 */ /* 0x000fe20000004002 */
[C---:B------:R-:W-:Y:S02]  /*1230*/  ISETP.NE.AND P2, PT, R5.reuse, RZ, PT ;  /* 0x000000ff0500720c */ /* 0x040fe40003f45270 */
[----:B------:R-:W-:Y:S02]  /*1240*/  LOP3.LUT R8, R8, 0x7fffff, RZ, 0xc0, !PT ;  /* 0x007fffff08087812 */ /* 0x000fe400078ec0ff */
[----:B------:R-:W-:Y:S02]  /*1250*/  ISETP.NE.AND P1, PT, R5, RZ, PT ;  /* 0x000000ff0500720c */ /* 0x000fe40003f25270 */
[----:B------:R-:W-:-:S02]  /*1260*/  LOP3.LUT R8, R8, 0x800000, RZ, 0xfc, !PT ;  /* 0x0080000008087812 */ /* 0x000fc400078efcff */
[----:B------:R-:W-:Y:S02]  /*1270*/  IADD3 R5, PT, PT, -R5, RZ, RZ ;  /* 0x000000ff05057210 */ /* 0x000fe40007ffe1ff */
[----:B------:R-:W-:Y:S02]  /*1280*/  SHF.L.U32 R9, R8, R9, RZ ;  /* 0x0000000908097219 */ /* 0x000fe400000006ff */
[----:B------:R-:W-:Y:S02]  /*1290*/  FSETP.NEU.FTZ.AND P0, PT, R7, R2, PT ;  /* 0x000000020700720b */ /* 0x000fe40003f1d000 */
[----:B------:R-:W-:Y:S02]  /*12a0*/  SEL R5, R5, RZ, P2 ;  /* 0x000000ff05057207 */ /* 0x000fe40001000000 */
[----:B------:R-:W-:Y:S02]  /*12b0*/  ISETP.NE.AND P1, PT, R9, RZ, P1 ;  /* 0x000000ff0900720c */ /* 0x000fe40000f25270 */
[----:B------:R-:W-:-:S02]  /*12c0*/  SHF.R.U32.HI R5, RZ, R5, R8 ;  /* 0x00000005ff057219 */ /* 0x000fc40000011608 */
[----:B------:R-:W-:Y:S02]  /*12d0*/  PLOP3.LUT P0, PT, P0, P1, PT, 0xf8, 0x8f ;  /* 0x00000000008f781c */ /* 0x000fe40000703f70 */
[----:B------:R-:W-:Y:S02]  /*12e0*/  SHF.R.U32.HI R7, RZ, 0x1, R5 ;  /* 0x00000001ff077819 */ /* 0x000fe40000011605 */
[----:B------:R-:W-:-:S04]  /*12f0*/  SEL R2, RZ, 0x1, !P0 ;  /* 0x00000001ff027807 */ /* 0x000fc80004000000 */
[----:B------:R-:W-:-:S04]  /*1300*/  LOP3.LUT R2, R2, 0x1, R7, 0xf8, !PT ;  /* 0x0000000102027812 */ /* 0x000fc800078ef807 */
[----:B------:R-:W-:-:S05]  /*1310*/  LOP3.LUT R2, R2, R5, RZ, 0xc0, !PT ;  /* 0x0000000502027212 */ /* 0x000fca00078ec0ff */
[----:B------:R-:W-:-:S05]  /*1320*/  IMAD.IADD R7, R7, 0x1, R2 ;  /* 0x0000000107077824 */ /* 0x000fca00078e0202 */
[----:B------:R-:W-:Y:S01]  /*1330*/  LOP3.LUT R0, R7, R0, RZ, 0xfc, !PT ;  /* 0x0000000007007212 */ /* 0x000fe200078efcff */
[----:B------:R-:W-:Y:S06]  /*1340*/  BRA `(.L_x_31) ;  /* 0x0000000000107947 */ /* 0x000fec0003800000 */
.L_x_30:
[----:B------:R-:W-:-:S04]  /*1350*/  LOP3.LUT R0, R0, 0x80000000, RZ, 0xc0, !PT ;  /* 0x8000000000007812 */ /* 0x000fc800078ec0ff */
[----:B------:R-:W-:Y:S01]  /*1360*/  LOP3.LUT R0, R0, 0x7f800000, RZ, 0xfc, !PT ;  /* 0x7f80000000007812 */ /* 0x000fe200078efcff */
[----:B------:R-:W-:Y:S06]  /*1370*/  BRA `(.L_x_31) ;  /* 0x0000000000047947 */ /* 0x000fec0003800000 */
.L_x_29:
[----:B------:R-:W-:-:S07]  /*1380*/  LEA R0, R8, R0, 0x17 ;  /* 0x0000000008007211 */ /* 0x000fce00078eb8ff */
.L_x_31:
[----:B------:R-:W-:Y:S05]  /*1390*/  BSYNC.RECONVERGENT B2 ;  /* 0x0000000000027941 */ /* 0x000fea0003800200 */
.L_x_28:
[----:B------:R-:W-:Y:S05]  /*13a0*/  BRA `(.L_x_32) ;  /* 0x0000000000207947 */ /* 0x000fea0003800000 */
.L_x_27:
[----:B------:R-:W-:-:S04]  /*13b0*/  LOP3.LUT R0, R0, 0x80000000, R9, 0x48, !PT ;  /* 0x8000000000007812 */ /* 0x000fc800078e4809 */
[----:B------:R-:W-:Y:S01]  /*13c0*/  LOP3.LUT R0, R0, 0x7f800000, RZ, 0xfc, !PT ;  /* 0x7f80000000007812 */ /* 0x000fe200078efcff */
[----:B------:R-:W-:Y:S06]  /*13d0*/  BRA `(.L_x_32) ;  /* 0x0000000000147947 */ /* 0x000fec0003800000 */
.L_x_26:
[----:B------:R-:W-:Y:S01]  /*13e0*/  LOP3.LUT R0, R0, 0x80000000, R9, 0x48, !PT ;  /* 0x8000000000007812 */ /* 0x000fe200078e4809 */
[----:B------:R-:W-:Y:S06]  /*13f0*/  BRA `(.L_x_32) ;  /* 0x00000000000c7947 */ /* 0x000fec0003800000 */
.L_x_25:
[----:B------:R-:W0:Y:S01]  /*1400*/  MUFU.RSQ R0, -QNAN ;  /* 0xffc0000000007908 */ /* 0x000e220000001400 */
[----:B------:R-:W-:Y:S05]  /*1410*/  BRA `(.L_x_32) ;  /* 0x0000000000047947 */ /* 0x000fea0003800000 */
.L_x_24:
[----:B------:R-:W-:-:S07]  /*1420*/  FADD.FTZ R0, R2, R0 ;  /* 0x0000000002007221 */ /* 0x000fce0000010000 */
.L_x_32:
[----:B------:R-:W-:Y:S05]  /*1430*/  BSYNC.RECONVERGENT B1 ;  /* 0x0000000000017941 */ /* 0x000fea0003800200 */
.L_x_22:
[----:B------:R-:W-:-:S04]  /*1440*/  HFMA2 R7, -RZ, RZ, 0, 0 ;  /* 0x00000000ff077431 */ /* 0x000fc800000001ff */
[----:B0-----:R-:W-:Y:S05]  /*1450*/  RET.REL.NODEC R6 `(_Z16ddim_step_kernelPfPKfS1_iifP17curandStateXORWOW) ;  /* 0xffffffe806e87950 */ /* 0x001fea0003c3ffff */
.L_x_33:
        /* <DEDUP_REMOVED lines=10> */
.L_x_35:


//--------------------- .nv.global.init           --------------------------
	.section	.nv.global.init,"aw",@progbits
	.align	4
.nv.global.init:
	.type		mrg32k3aM1SubSeq,@object
	.size		mrg32k3aM1SubSeq,(mrg32k3aM2SubSeq - mrg32k3aM1SubSeq)
mrg32k3aM1SubSeq:
        /*0000*/ 	.byte	0x0b, 0xcc, 0xee, 0x04, 0x73, 0x29, 0x8b, 0x6f, 0xf6, 0x53, 0x03, 0xf6, 0x23, 0xf6, 0xea, 0xda
        /* <DEDUP_REMOVED lines=125> */
	.type		mrg32k3aM2SubSeq,@object
	.size		mrg32k3aM2SubSeq,(mrg32k3aM1 - mrg32k3aM2SubSeq)
mrg32k3aM2SubSeq:
        /* <DEDUP_REMOVED lines=126> */
	.type		mrg32k3aM1,@object
	.size		mrg32k3aM1,(mrg32k3aM1Seq - mrg32k3aM1)
mrg32k3aM1:
        /* <DEDUP_REMOVED lines=144> */
	.type		mrg32k3aM1Seq,@object
	.size		mrg32k3aM1Seq,(mrg32k3aM2 - mrg32k3aM1Seq)
mrg32k3aM1Seq:
        /* <DEDUP_REMOVED lines=144> */
	.type		mrg32k3aM2,@object
	.size		mrg32k3aM2,(mrg32k3aM2Seq - mrg32k3aM2)
mrg32k3aM2:
        /* <DEDUP_REMOVED lines=144> */
	.type		mrg32k3aM2Seq,@object
	.size		mrg32k3aM2Seq,(precalc_xorwow_matrix - mrg32k3aM2Seq)
mrg32k3aM2Seq:
        /* <DEDUP_REMOVED lines=144> */
	.type		precalc_xorwow_matrix,@object
	.size		precalc_xorwow_matrix,(precalc_xorwow_offset_matrix - precalc_xorwow_matrix)
precalc_xorwow_matrix:
        /* <DEDUP_REMOVED lines=6400> */
	.type		precalc_xorwow_offset_matrix,@object
	.size		precalc_xorwow_offset_matrix,(.L_1 - precalc_xorwow_offset_matrix)
precalc_xorwow_offset_matrix:
        /* <DEDUP_REMOVED lines=6400> */
.L_1:


//--------------------- .nv.shared.reserved.0     --------------------------
	.section	.nv.shared.reserved.0,"aw",@nobits
	.weak		__nv_reservedSMEM_offset_0_alias
	.size		__nv_reservedSMEM_offset_0_alias, 0, 64
	.other		__nv_reservedSMEM_offset_0_alias,@"STO_CUDA_RESERVED_SHARED STV_DEFAULT"
__nv_reservedSMEM_offset_0_alias:
	.zero		0
	.zero		64


//--------------------- .nv.constant0._Z19unet_forward_kernelPKfS0_PK4UNetPf --------------------------
	.section	.nv.constant0._Z19unet_forward_kernelPKfS0_PK4UNetPf,"a",@progbits
	.sectionflags	@""
	.align	4
.nv.constant0._Z19unet_forward_kernelPKfS0_PK4UNetPf:
	.zero		928


//--------------------- .nv.constant0._Z16ddim_step_kernelPfPKfS1_iifP17curandStateXORWOW --------------------------
	.section	.nv.constant0._Z16ddim_step_kernelPfPKfS1_iifP17curandStateXORWOW,"a",@progbits
	.sectionflags	@""
	.align	4
.nv.constant0._Z16ddim_step_kernelPfPKfS1_iifP17curandStateXORWOW:
	.zero		944


//--------------------- SYMBOLS --------------------------

	.type		.nv.reservedSmem.offset0,@object
	.size		.nv.reservedSmem.offset0,0x4
